//
// Generated by NVIDIA NVVM Compiler
//
// Compiler Build ID: CL-36424714
// Cuda compilation tools, release 13.0, V13.0.88
// Based on NVVM 20.0.0
//

.version 9.0
.target sm_100
.address_size 64

	// .globl	_Z19cuda_ricker_waveletPfffi
.func  (.param .b64 func_retval0) __internal_accurate_pow
(
	.param .b64 __internal_accurate_pow_param_0
)
;
.const .align 4 .b8 stencil[20] = {228, 56, 54, 192, 205, 204, 204, 63, 205, 204, 76, 190, 1, 13, 208, 60, 161, 14, 234, 186};
// _ZZ14cuda_step_fd3dPfS_S_fffiiiE4tile has been demoted

.visible .entry _Z19cuda_ricker_waveletPfffi(
	.param .u64 .ptr .align 1 _Z19cuda_ricker_waveletPfffi_param_0,
	.param .f32 _Z19cuda_ricker_waveletPfffi_param_1,
	.param .f32 _Z19cuda_ricker_waveletPfffi_param_2,
	.param .u32 _Z19cuda_ricker_waveletPfffi_param_3
)
{
	.reg .pred 	%p<2>;
	.reg .b32 	%r<8>;
	.reg .b32 	%f<22>;
	.reg .b64 	%rd<5>;
	.reg .b64 	%fd<14>;

	ld.param.u64 	%rd1, [_Z19cuda_ricker_waveletPfffi_param_0];
	ld.param.f32 	%f1, [_Z19cuda_ricker_waveletPfffi_param_1];
	ld.param.f32 	%f2, [_Z19cuda_ricker_waveletPfffi_param_2];
	ld.param.u32 	%r2, [_Z19cuda_ricker_waveletPfffi_param_3];
	mov.u32 	%r3, %tid.x;
	mov.u32 	%r4, %ntid.x;
	mov.u32 	%r5, %ctaid.x;
	mad.lo.s32 	%r1, %r4, %r5, %r3;
	setp.ge.s32 	%p1, %r1, %r2;
	@%p1 bra 	$L__BB0_2;
	cvta.to.global.u64 	%rd2, %rd1;
	cvt.f64.f32 	%fd1, %f1;
	mul.f64 	%fd2, %fd1, 0d400921FB542FE938;
	cvt.rn.f32.s32 	%f3, %r1;
	mul.f32 	%f4, %f2, %f3;
	cvt.f64.f32 	%fd3, %f4;
	rcp.rn.f64 	%fd4, %fd1;
	sub.f64 	%fd5, %fd3, %fd4;
	cvt.rn.f32.f64 	%f5, %fd5;
	abs.f32 	%f6, %f5;
	cvt.f64.f32 	%fd6, %f6;
	mul.f64 	%fd7, %fd2, %fd6;
	cvt.rn.f32.f64 	%f7, %fd7;
	mul.f32 	%f8, %f7, %f7;
	cvt.f64.f32 	%fd8, %f8;
	add.f64 	%fd9, %fd8, %fd8;
	mov.f64 	%fd10, 0d3FF0000000000000;
	sub.f64 	%fd11, %fd10, %fd9;
	fma.rn.f32 	%f9, %f8, 0fBBBB989D, 0f3F000000;
	cvt.sat.f32.f32 	%f10, %f9;
	mov.f32 	%f11, 0f4B400001;
	mov.f32 	%f12, 0f437C0000;
	fma.rm.f32 	%f13, %f10, %f12, %f11;
	add.f32 	%f14, %f13, 0fCB40007F;
	neg.f32 	%f15, %f14;
	fma.rn.f32 	%f16, %f8, 0fBFB8AA3B, %f15;
	fma.rn.f32 	%f17, %f8, 0fB2A57060, %f16;
	mov.b32 	%r6, %f13;
	shl.b32 	%r7, %r6, 23;
	mov.b32 	%f18, %r7;
	ex2.approx.ftz.f32 	%f19, %f17;
	mul.f32 	%f20, %f19, %f18;
	cvt.f64.f32 	%fd12, %f20;
	mul.f64 	%fd13, %fd11, %fd12;
	cvt.rn.f32.f64 	%f21, %fd13;
	mul.wide.s32 	%rd3, %r1, 4;
	add.s64 	%rd4, %rd2, %rd3;
	st.global.f32 	[%rd4], %f21;
$L__BB0_2:
	ret;

}
	// .globl	_Z10cuda_set_sPiiiiiiiiiii
.visible .entry _Z10cuda_set_sPiiiiiiiiiii(
	.param .u64 .ptr .align 1 _Z10cuda_set_sPiiiiiiiiiii_param_0,
	.param .u32 _Z10cuda_set_sPiiiiiiiiiii_param_1,
	.param .u32 _Z10cuda_set_sPiiiiiiiiiii_param_2,
	.param .u32 _Z10cuda_set_sPiiiiiiiiiii_param_3,
	.param .u32 _Z10cuda_set_sPiiiiiiiiiii_param_4,
	.param .u32 _Z10cuda_set_sPiiiiiiiiiii_param_5,
	.param .u32 _Z10cuda_set_sPiiiiiiiiiii_param_6,
	.param .u32 _Z10cuda_set_sPiiiiiiiiiii_param_7,
	.param .u32 _Z10cuda_set_sPiiiiiiiiiii_param_8,
	.param .u32 _Z10cuda_set_sPiiiiiiiiiii_param_9,
	.param .u32 _Z10cuda_set_sPiiiiiiiiiii_param_10
)
{
	.reg .pred 	%p<2>;
	.reg .b32 	%r<24>;
	.reg .b64 	%rd<5>;

	ld.param.u64 	%rd1, [_Z10cuda_set_sPiiiiiiiiiii_param_0];
	ld.param.u32 	%r2, [_Z10cuda_set_sPiiiiiiiiiii_param_1];
	ld.param.u32 	%r3, [_Z10cuda_set_sPiiiiiiiiiii_param_2];
	ld.param.u32 	%r4, [_Z10cuda_set_sPiiiiiiiiiii_param_3];
	ld.param.u32 	%r5, [_Z10cuda_set_sPiiiiiiiiiii_param_4];
	ld.param.u32 	%r6, [_Z10cuda_set_sPiiiiiiiiiii_param_5];
	ld.param.u32 	%r7, [_Z10cuda_set_sPiiiiiiiiiii_param_6];
	ld.param.u32 	%r10, [_Z10cuda_set_sPiiiiiiiiiii_param_7];
	ld.param.u32 	%r8, [_Z10cuda_set_sPiiiiiiiiiii_param_8];
	ld.param.u32 	%r9, [_Z10cuda_set_sPiiiiiiiiiii_param_9];
	mov.u32 	%r11, %tid.x;
	mov.u32 	%r12, %ntid.x;
	mov.u32 	%r13, %ctaid.x;
	mad.lo.s32 	%r1, %r12, %r13, %r11;
	setp.ge.s32 	%p1, %r1, %r10;
	@%p1 bra 	$L__BB1_2;
	cvta.to.global.u64 	%rd2, %rd1;
	add.s32 	%r14, %r9, 108;
	add.s32 	%r15, %r8, 108;
	mad.lo.s32 	%r16, %r6, %r1, %r3;
	mad.lo.s32 	%r17, %r7, %r1, %r4;
	add.s32 	%r18, %r17, 54;
	mad.lo.s32 	%r19, %r14, %r18, %r16;
	add.s32 	%r20, %r19, 54;
	mad.lo.s32 	%r21, %r5, %r1, %r2;
	mad.lo.s32 	%r22, %r20, %r15, %r21;
	add.s32 	%r23, %r22, 54;
	mul.wide.s32 	%rd3, %r1, 4;
	add.s64 	%rd4, %rd2, %rd3;
	st.global.u32 	[%rd4], %r23;
$L__BB1_2:
	ret;

}
	// .globl	_Z10cuda_set_gPiiiii
.visible .entry _Z10cuda_set_gPiiiii(
	.param .u64 .ptr .align 1 _Z10cuda_set_gPiiiii_param_0,
	.param .u32 _Z10cuda_set_gPiiiii_param_1,
	.param .u32 _Z10cuda_set_gPiiiii_param_2,
	.param .u32 _Z10cuda_set_gPiiiii_param_3,
	.param .u32 _Z10cuda_set_gPiiiii_param_4
)
{
	.reg .pred 	%p<2>;
	.reg .b32 	%r<17>;
	.reg .b64 	%rd<5>;

	ld.param.u64 	%rd1, [_Z10cuda_set_gPiiiii_param_0];
	ld.param.u32 	%r4, [_Z10cuda_set_gPiiiii_param_1];
	ld.param.u32 	%r2, [_Z10cuda_set_gPiiiii_param_2];
	ld.param.u32 	%r3, [_Z10cuda_set_gPiiiii_param_3];
	mov.u32 	%r5, %tid.x;
	mov.u32 	%r6, %ntid.x;
	mov.u32 	%r7, %ctaid.x;
	mad.lo.s32 	%r1, %r6, %r7, %r5;
	setp.ge.s32 	%p1, %r1, %r4;
	@%p1 bra 	$L__BB2_2;
	cvta.to.global.u64 	%rd2, %rd1;
	add.s32 	%r8, %r3, 108;
	add.s32 	%r9, %r2, 108;
	div.s32 	%r10, %r1, %r3;
	mul.lo.s32 	%r11, %r10, %r3;
	sub.s32 	%r12, %r1, %r11;
	add.s32 	%r13, %r10, 54;
	mad.lo.s32 	%r14, %r13, %r8, %r12;
	add.s32 	%r15, %r14, 54;
	mad.lo.s32 	%r16, %r15, %r9, 54;
	mul.wide.s32 	%rd3, %r1, 4;
	add.s64 	%rd4, %rd2, %rd3;
	st.global.u32 	[%rd4], %r16;
$L__BB2_2:
	ret;

}
	// .globl	_Z17cuda_trans_xy2txyPfS_iii
.visible .entry _Z17cuda_trans_xy2txyPfS_iii(
	.param .u64 .ptr .align 1 _Z17cuda_trans_xy2txyPfS_iii_param_0,
	.param .u64 .ptr .align 1 _Z17cuda_trans_xy2txyPfS_iii_param_1,
	.param .u32 _Z17cuda_trans_xy2txyPfS_iii_param_2,
	.param .u32 _Z17cuda_trans_xy2txyPfS_iii_param_3,
	.param .u32 _Z17cuda_trans_xy2txyPfS_iii_param_4
)
{
	.reg .pred 	%p<2>;
	.reg .b32 	%r<9>;
	.reg .b32 	%f<4>;
	.reg .b64 	%rd<9>;

	ld.param.u64 	%rd1, [_Z17cuda_trans_xy2txyPfS_iii_param_0];
	ld.param.u64 	%rd2, [_Z17cuda_trans_xy2txyPfS_iii_param_1];
	ld.param.u32 	%r2, [_Z17cuda_trans_xy2txyPfS_iii_param_2];
	ld.param.u32 	%r3, [_Z17cuda_trans_xy2txyPfS_iii_param_3];
	ld.param.u32 	%r4, [_Z17cuda_trans_xy2txyPfS_iii_param_4];
	mov.u32 	%r5, %tid.x;
	mov.u32 	%r6, %ntid.x;
	mov.u32 	%r7, %ctaid.x;
	mad.lo.s32 	%r1, %r6, %r7, %r5;
	setp.ge.s32 	%p1, %r1, %r4;
	@%p1 bra 	$L__BB3_2;
	cvta.to.global.u64 	%rd3, %rd1;
	cvta.to.global.u64 	%rd4, %rd2;
	mul.wide.s32 	%rd5, %r1, 4;
	add.s64 	%rd6, %rd3, %rd5;
	ld.global.f32 	%f1, [%rd6];
	mad.lo.s32 	%r8, %r3, %r1, %r2;
	mul.wide.s32 	%rd7, %r8, 4;
	add.s64 	%rd8, %rd4, %rd7;
	ld.global.f32 	%f2, [%rd8];
	add.f32 	%f3, %f1, %f2;
	st.global.f32 	[%rd8], %f3;
$L__BB3_2:
	ret;

}
	// .globl	_Z16cuda_absorb_bndrPfiiif
.visible .entry _Z16cuda_absorb_bndrPfiiif(
	.param .u64 .ptr .align 1 _Z16cuda_absorb_bndrPfiiif_param_0,
	.param .u32 _Z16cuda_absorb_bndrPfiiif_param_1,
	.param .u32 _Z16cuda_absorb_bndrPfiiif_param_2,
	.param .u32 _Z16cuda_absorb_bndrPfiiif_param_3,
	.param .f32 _Z16cuda_absorb_bndrPfiiif_param_4
)
{
	.reg .pred 	%p<59>;
	.reg .b32 	%r<122>;
	.reg .b32 	%f<15>;
	.reg .b64 	%rd<26>;
	.reg .b64 	%fd<100>;

	ld.param.u32 	%r19, [_Z16cuda_absorb_bndrPfiiif_param_3];
	mov.u32 	%r20, %ctaid.y;
	mov.u32 	%r21, %ntid.y;
	mov.u32 	%r22, %tid.y;
	mad.lo.s32 	%r1, %r20, %r21, %r22;
	setp.lt.s32 	%p9, %r19, -107;
	@%p9 bra 	$L__BB4_15;
	ld.param.f32 	%f14, [_Z16cuda_absorb_bndrPfiiif_param_4];
	ld.param.u32 	%r115, [_Z16cuda_absorb_bndrPfiiif_param_3];
	ld.param.u32 	%r112, [_Z16cuda_absorb_bndrPfiiif_param_2];
	ld.param.u32 	%r109, [_Z16cuda_absorb_bndrPfiiif_param_1];
	add.s32 	%r25, %r109, 108;
	cvt.f64.f32 	%fd1, %f14;
	mov.f64 	%fd16, 0d4000000000000000;
	{
	.reg .b32 %temp; 
	mov.b64 	{%temp, %r2}, %fd16;
	}
	and.b32  	%r26, %r2, 2146435072;
	setp.eq.s32 	%p10, %r26, 1062207488;
	setp.lt.s32 	%p12, %r2, 0;
	selp.b32 	%r27, 0, 2146435072, %p12;
	and.b32  	%r28, %r2, 2147483647;
	setp.ne.s32 	%p13, %r28, 1071644672;
	and.pred  	%p14, %p10, %p13;
	or.b32  	%r29, %r27, -2147483648;
	sub.s32 	%r30, %r1, %r112;
	add.s32 	%r31, %r30, -58;
	cvt.rn.f64.s32 	%fd17, %r31;
	div.rn.f64 	%fd2, %fd17, 0d4049000000000000;
	{
	.reg .b32 %temp; 
	mov.b64 	{%temp, %r32}, %fd2;
	}
	abs.f64 	%fd3, %fd2;
	setp.lt.s32 	%p16, %r32, 0;
	and.pred  	%p1, %p16, %p10;
	selp.b32 	%r33, %r32, 0, %p10;
	or.b32  	%r34, %r33, 2146435072;
	selp.b32 	%r35, %r34, %r33, %p12;
	mov.b32 	%r118, 0;
	mov.b64 	%fd4, {%r118, %r35};
	add.f64 	%fd18, %fd2, 0d4000000000000000;
	{
	.reg .b32 %temp; 
	mov.b64 	{%temp, %r36}, %fd18;
	}
	and.b32  	%r37, %r36, 2146435072;
	setp.eq.s32 	%p17, %r37, 2146435072;
	setp.eq.f64 	%p18, %fd3, 0d7FF0000000000000;
	and.pred  	%p2, %p18, %p17;
	selp.b32 	%r38, %r29, %r27, %p14;
	selp.b32 	%r39, %r38, %r27, %p16;
	mov.b64 	%fd5, {%r118, %r39};
	sub.s32 	%r40, 50, %r1;
	cvt.rn.f64.u32 	%fd19, %r40;
	div.rn.f64 	%fd6, %fd19, 0d4049000000000000;
	{
	.reg .b32 %temp; 
	mov.b64 	{%temp, %r41}, %fd6;
	}
	setp.lt.s32 	%p19, %r41, 0;
	and.pred  	%p3, %p19, %p10;
	selp.b32 	%r42, %r41, 0, %p10;
	or.b32  	%r43, %r42, 2146435072;
	selp.b32 	%r44, %r43, %r42, %p12;
	mov.b64 	%fd7, {%r118, %r44};
	add.f64 	%fd20, %fd6, 0d4000000000000000;
	{
	.reg .b32 %temp; 
	mov.b64 	{%temp, %r45}, %fd20;
	}
	and.b32  	%r46, %r45, 2146435072;
	setp.eq.s32 	%p20, %r46, 2146435072;
	setp.eq.f64 	%p21, %fd6, 0d7FF0000000000000;
	and.pred  	%p4, %p21, %p20;
	selp.b32 	%r47, %r38, %r27, %p19;
	mov.b64 	%fd8, {%r118, %r47};
	mov.u32 	%r48, %ctaid.x;
	mov.u32 	%r49, %ntid.x;
	mov.u32 	%r50, %tid.x;
	mad.lo.s32 	%r51, %r48, %r49, %r50;
	sub.s32 	%r52, %r51, %r109;
	add.s32 	%r53, %r52, -58;
	cvt.rn.f64.s32 	%fd21, %r53;
	div.rn.f64 	%fd9, %fd21, 0d4049000000000000;
	{
	.reg .b32 %temp; 
	mov.b64 	{%temp, %r54}, %fd9;
	}
	abs.f64 	%fd10, %fd9;
	setp.lt.s32 	%p22, %r54, 0;
	and.pred  	%p5, %p22, %p10;
	selp.b32 	%r55, %r54, 0, %p10;
	or.b32  	%r56, %r55, 2146435072;
	selp.b32 	%r57, %r56, %r55, %p12;
	mov.b64 	%fd11, {%r118, %r57};
	add.f64 	%fd22, %fd9, 0d4000000000000000;
	{
	.reg .b32 %temp; 
	mov.b64 	{%temp, %r58}, %fd22;
	}
	and.b32  	%r59, %r58, 2146435072;
	setp.eq.s32 	%p23, %r59, 2146435072;
	setp.eq.f64 	%p24, %fd10, 0d7FF0000000000000;
	and.pred  	%p6, %p24, %p23;
	selp.b32 	%r60, %r38, %r27, %p22;
	mov.b64 	%fd12, {%r118, %r60};
	sub.s32 	%r61, 50, %r51;
	cvt.rn.f64.u32 	%fd23, %r61;
	div.rn.f64 	%fd13, %fd23, 0d4049000000000000;
	{
	.reg .b32 %temp; 
	mov.b64 	{%temp, %r62}, %fd13;
	}
	setp.lt.s32 	%p25, %r62, 0;
	and.pred  	%p7, %p25, %p10;
	selp.b32 	%r63, %r62, 0, %p10;
	or.b32  	%r64, %r63, 2146435072;
	selp.b32 	%r65, %r64, %r63, %p12;
	mov.b64 	%fd14, {%r118, %r65};
	add.f64 	%fd24, %fd13, 0d4000000000000000;
	{
	.reg .b32 %temp; 
	mov.b64 	{%temp, %r66}, %fd24;
	}
	and.b32  	%r67, %r66, 2146435072;
	setp.eq.s32 	%p26, %r67, 2146435072;
	setp.eq.f64 	%p27, %fd13, 0d7FF0000000000000;
	and.pred  	%p8, %p27, %p26;
	selp.b32 	%r68, %r38, %r27, %p25;
	mov.b64 	%fd15, {%r118, %r68};
	add.s32 	%r69, %r115, 107;
	max.s32 	%r70, %r69, 0;
	neg.s32 	%r121, %r70;
	neg.s32 	%r120, %r115;
	mad.lo.s32 	%r117, %r1, %r25, %r51;
	mov.b32 	%r119, -1;
$L__BB4_2:
	add.s32 	%r119, %r119, 1;
	setp.gt.u32 	%p28, %r119, 49;
	@%p28 bra 	$L__BB4_4;
	ld.param.u64 	%rd21, [_Z16cuda_absorb_bndrPfiiif_param_0];
	setp.lt.s32 	%p38, %r2, 0;
	and.b32  	%r87, %r2, 2146435072;
	setp.eq.s32 	%p39, %r87, 1062207488;
	add.s32 	%r88, %r118, 50;
	cvt.rn.f64.u32 	%fd43, %r88;
	div.rn.f64 	%fd44, %fd43, 0d4049000000000000;
	{
	.reg .b32 %temp; 
	mov.b64 	{%temp, %r89}, %fd44;
	}
	{ // callseq 1, 0
	.param .b64 param0;
	st.param.f64 	[param0], %fd44;
	.param .b64 retval0;
	call.uni (retval0), 
	__internal_accurate_pow, 
	(
	param0
	);
	ld.param.f64 	%fd45, [retval0];
	} // callseq 1
	setp.lt.s32 	%p40, %r89, 0;
	neg.f64 	%fd47, %fd45;
	selp.f64 	%fd48, %fd47, %fd45, %p39;
	selp.f64 	%fd49, %fd48, %fd45, %p40;
	setp.eq.f64 	%p41, %fd44, 0d0000000000000000;
	selp.b32 	%r90, %r89, 0, %p39;
	or.b32  	%r91, %r90, 2146435072;
	selp.b32 	%r92, %r91, %r90, %p38;
	mov.b32 	%r93, 0;
	mov.b64 	%fd50, {%r93, %r92};
	selp.f64 	%fd51, %fd50, %fd49, %p41;
	add.f64 	%fd52, %fd44, 0d4000000000000000;
	{
	.reg .b32 %temp; 
	mov.b64 	{%temp, %r94}, %fd52;
	}
	and.b32  	%r95, %r94, 2146435072;
	setp.eq.s32 	%p42, %r95, 2146435072;
	setp.eq.f64 	%p43, %fd44, 0d7FF0000000000000;
	and.b32  	%r96, %r2, 2147483647;
	setp.ne.s32 	%p44, %r96, 1071644672;
	selp.b32 	%r97, 0, 2146435072, %p38;
	or.b32  	%r98, %r97, -2147483648;
	selp.b32 	%r99, %r98, %r97, %p44;
	selp.b32 	%r100, %r99, %r97, %p39;
	selp.b32 	%r101, %r100, %r97, %p40;
	mov.b64 	%fd53, {%r93, %r101};
	selp.f64 	%fd54, %fd53, %fd51, %p42;
	selp.f64 	%fd55, %fd54, %fd51, %p43;
	setp.eq.f64 	%p45, %fd44, 0d3FF0000000000000;
	selp.f64 	%fd56, 0d3FF0000000000000, %fd55, %p45;
	fma.rn.f64 	%fd57, %fd56, %fd1, 0d3FF0000000000000;
	cvta.to.global.u64 	%rd5, %rd21;
	mul.wide.s32 	%rd6, %r117, 4;
	add.s64 	%rd7, %rd5, %rd6;
	ld.global.f32 	%f4, [%rd7];
	cvt.f64.f32 	%fd58, %f4;
	mul.f64 	%fd59, %fd57, %fd58;
	cvt.rn.f32.f64 	%f5, %fd59;
	st.global.f32 	[%rd7], %f5;
	bra.uni 	$L__BB4_6;
$L__BB4_4:
	ld.param.u32 	%r116, [_Z16cuda_absorb_bndrPfiiif_param_3];
	add.s32 	%r71, %r116, 58;
	setp.lt.s32 	%p29, %r119, %r71;
	@%p29 bra 	$L__BB4_6;
	ld.param.u64 	%rd20, [_Z16cuda_absorb_bndrPfiiif_param_0];
	setp.lt.s32 	%p30, %r2, 0;
	and.b32  	%r72, %r2, 2146435072;
	setp.eq.s32 	%p31, %r72, 1062207488;
	add.s32 	%r73, %r120, -58;
	cvt.rn.f64.s32 	%fd25, %r73;
	div.rn.f64 	%fd26, %fd25, 0d4049000000000000;
	{
	.reg .b32 %temp; 
	mov.b64 	{%temp, %r74}, %fd26;
	}
	abs.f64 	%fd27, %fd26;
	{ // callseq 0, 0
	.param .b64 param0;
	st.param.f64 	[param0], %fd27;
	.param .b64 retval0;
	call.uni (retval0), 
	__internal_accurate_pow, 
	(
	param0
	);
	ld.param.f64 	%fd28, [retval0];
	} // callseq 0
	setp.lt.s32 	%p32, %r74, 0;
	neg.f64 	%fd30, %fd28;
	selp.f64 	%fd31, %fd30, %fd28, %p31;
	selp.f64 	%fd32, %fd31, %fd28, %p32;
	setp.eq.f64 	%p33, %fd26, 0d0000000000000000;
	selp.b32 	%r75, %r74, 0, %p31;
	or.b32  	%r76, %r75, 2146435072;
	selp.b32 	%r77, %r76, %r75, %p30;
	mov.b32 	%r78, 0;
	mov.b64 	%fd33, {%r78, %r77};
	selp.f64 	%fd34, %fd33, %fd32, %p33;
	add.f64 	%fd35, %fd26, 0d4000000000000000;
	{
	.reg .b32 %temp; 
	mov.b64 	{%temp, %r79}, %fd35;
	}
	and.b32  	%r80, %r79, 2146435072;
	setp.eq.s32 	%p34, %r80, 2146435072;
	setp.eq.f64 	%p35, %fd27, 0d7FF0000000000000;
	and.b32  	%r81, %r2, 2147483647;
	setp.ne.s32 	%p36, %r81, 1071644672;
	selp.b32 	%r82, 0, 2146435072, %p30;
	or.b32  	%r83, %r82, -2147483648;
	selp.b32 	%r84, %r83, %r82, %p36;
	selp.b32 	%r85, %r84, %r82, %p31;
	selp.b32 	%r86, %r85, %r82, %p32;
	mov.b64 	%fd36, {%r78, %r86};
	selp.f64 	%fd37, %fd36, %fd34, %p34;
	selp.f64 	%fd38, %fd37, %fd34, %p35;
	setp.eq.f64 	%p37, %fd26, 0d3FF0000000000000;
	selp.f64 	%fd39, 0d3FF0000000000000, %fd38, %p37;
	fma.rn.f64 	%fd40, %fd39, %fd1, 0d3FF0000000000000;
	cvta.to.global.u64 	%rd2, %rd20;
	mul.wide.s32 	%rd3, %r117, 4;
	add.s64 	%rd4, %rd2, %rd3;
	ld.global.f32 	%f2, [%rd4];
	cvt.f64.f32 	%fd41, %f2;
	mul.f64 	%fd42, %fd40, %fd41;
	cvt.rn.f32.f64 	%f3, %fd42;
	st.global.f32 	[%rd4], %f3;
$L__BB4_6:
	setp.gt.u32 	%p46, %r1, 49;
	@%p46 bra 	$L__BB4_8;
	ld.param.u64 	%rd23, [_Z16cuda_absorb_bndrPfiiif_param_0];
	setp.eq.f64 	%p50, %fd6, 0d3FF0000000000000;
	setp.eq.f64 	%p51, %fd6, 0d0000000000000000;
	{ // callseq 3, 0
	.param .b64 param0;
	st.param.f64 	[param0], %fd6;
	.param .b64 retval0;
	call.uni (retval0), 
	__internal_accurate_pow, 
	(
	param0
	);
	ld.param.f64 	%fd70, [retval0];
	} // callseq 3
	neg.f64 	%fd72, %fd70;
	selp.f64 	%fd73, %fd72, %fd70, %p3;
	selp.f64 	%fd74, %fd7, %fd73, %p51;
	selp.f64 	%fd75, %fd8, %fd74, %p4;
	selp.f64 	%fd76, 0d3FF0000000000000, %fd75, %p50;
	fma.rn.f64 	%fd77, %fd76, %fd1, 0d3FF0000000000000;
	cvta.to.global.u64 	%rd11, %rd23;
	mul.wide.s32 	%rd12, %r117, 4;
	add.s64 	%rd13, %rd11, %rd12;
	ld.global.f32 	%f8, [%rd13];
	cvt.f64.f32 	%fd78, %f8;
	mul.f64 	%fd79, %fd77, %fd78;
	cvt.rn.f32.f64 	%f9, %fd79;
	st.global.f32 	[%rd13], %f9;
	bra.uni 	$L__BB4_10;
$L__BB4_8:
	ld.param.u32 	%r113, [_Z16cuda_absorb_bndrPfiiif_param_2];
	add.s32 	%r102, %r113, 58;
	setp.lt.s32 	%p47, %r1, %r102;
	@%p47 bra 	$L__BB4_10;
	ld.param.u64 	%rd22, [_Z16cuda_absorb_bndrPfiiif_param_0];
	setp.eq.f64 	%p48, %fd2, 0d3FF0000000000000;
	setp.eq.f64 	%p49, %fd2, 0d0000000000000000;
	{ // callseq 2, 0
	.param .b64 param0;
	st.param.f64 	[param0], %fd3;
	.param .b64 retval0;
	call.uni (retval0), 
	__internal_accurate_pow, 
	(
	param0
	);
	ld.param.f64 	%fd60, [retval0];
	} // callseq 2
	neg.f64 	%fd62, %fd60;
	selp.f64 	%fd63, %fd62, %fd60, %p1;
	selp.f64 	%fd64, %fd4, %fd63, %p49;
	selp.f64 	%fd65, %fd5, %fd64, %p2;
	selp.f64 	%fd66, 0d3FF0000000000000, %fd65, %p48;
	fma.rn.f64 	%fd67, %fd66, %fd1, 0d3FF0000000000000;
	cvta.to.global.u64 	%rd8, %rd22;
	mul.wide.s32 	%rd9, %r117, 4;
	add.s64 	%rd10, %rd8, %rd9;
	ld.global.f32 	%f6, [%rd10];
	cvt.f64.f32 	%fd68, %f6;
	mul.f64 	%fd69, %fd67, %fd68;
	cvt.rn.f32.f64 	%f7, %fd69;
	st.global.f32 	[%rd10], %f7;
$L__BB4_10:
	mov.u32 	%r103, %ctaid.x;
	mov.u32 	%r104, %ntid.x;
	mov.u32 	%r105, %tid.x;
	mad.lo.s32 	%r12, %r103, %r104, %r105;
	setp.gt.s32 	%p52, %r12, 49;
	@%p52 bra 	$L__BB4_12;
	ld.param.u64 	%rd25, [_Z16cuda_absorb_bndrPfiiif_param_0];
	setp.eq.f64 	%p56, %fd13, 0d3FF0000000000000;
	setp.eq.f64 	%p57, %fd13, 0d0000000000000000;
	{ // callseq 5, 0
	.param .b64 param0;
	st.param.f64 	[param0], %fd13;
	.param .b64 retval0;
	call.uni (retval0), 
	__internal_accurate_pow, 
	(
	param0
	);
	ld.param.f64 	%fd90, [retval0];
	} // callseq 5
	neg.f64 	%fd92, %fd90;
	selp.f64 	%fd93, %fd92, %fd90, %p7;
	selp.f64 	%fd94, %fd14, %fd93, %p57;
	selp.f64 	%fd95, %fd15, %fd94, %p8;
	selp.f64 	%fd96, 0d3FF0000000000000, %fd95, %p56;
	fma.rn.f64 	%fd97, %fd96, %fd1, 0d3FF0000000000000;
	cvta.to.global.u64 	%rd17, %rd25;
	mul.wide.s32 	%rd18, %r117, 4;
	add.s64 	%rd19, %rd17, %rd18;
	ld.global.f32 	%f12, [%rd19];
	cvt.f64.f32 	%fd98, %f12;
	mul.f64 	%fd99, %fd97, %fd98;
	cvt.rn.f32.f64 	%f13, %fd99;
	st.global.f32 	[%rd19], %f13;
	bra.uni 	$L__BB4_14;
$L__BB4_12:
	ld.param.u32 	%r110, [_Z16cuda_absorb_bndrPfiiif_param_1];
	add.s32 	%r106, %r110, 58;
	setp.lt.s32 	%p53, %r12, %r106;
	@%p53 bra 	$L__BB4_14;
	ld.param.u64 	%rd24, [_Z16cuda_absorb_bndrPfiiif_param_0];
	setp.eq.f64 	%p54, %fd9, 0d3FF0000000000000;
	setp.eq.f64 	%p55, %fd9, 0d0000000000000000;
	{ // callseq 4, 0
	.param .b64 param0;
	st.param.f64 	[param0], %fd10;
	.param .b64 retval0;
	call.uni (retval0), 
	__internal_accurate_pow, 
	(
	param0
	);
	ld.param.f64 	%fd80, [retval0];
	} // callseq 4
	neg.f64 	%fd82, %fd80;
	selp.f64 	%fd83, %fd82, %fd80, %p5;
	selp.f64 	%fd84, %fd11, %fd83, %p55;
	selp.f64 	%fd85, %fd12, %fd84, %p6;
	selp.f64 	%fd86, 0d3FF0000000000000, %fd85, %p54;
	fma.rn.f64 	%fd87, %fd86, %fd1, 0d3FF0000000000000;
	cvta.to.global.u64 	%rd14, %rd24;
	mul.wide.s32 	%rd15, %r117, 4;
	add.s64 	%rd16, %rd14, %rd15;
	ld.global.f32 	%f10, [%rd16];
	cvt.f64.f32 	%fd88, %f10;
	mul.f64 	%fd89, %fd87, %fd88;
	cvt.rn.f32.f64 	%f11, %fd89;
	st.global.f32 	[%rd16], %f11;
$L__BB4_14:
	ld.param.u32 	%r114, [_Z16cuda_absorb_bndrPfiiif_param_2];
	ld.param.u32 	%r111, [_Z16cuda_absorb_bndrPfiiif_param_1];
	add.s32 	%r121, %r121, 1;
	add.s32 	%r120, %r120, 1;
	add.s32 	%r118, %r118, -1;
	add.s32 	%r107, %r114, 108;
	add.s32 	%r108, %r111, 108;
	mad.lo.s32 	%r117, %r107, %r108, %r117;
	setp.ne.s32 	%p58, %r121, 1;
	@%p58 bra 	$L__BB4_2;
$L__BB4_15:
	ret;

}
	// .globl	_Z11cuda_recordPfS_Pii
.visible .entry _Z11cuda_recordPfS_Pii(
	.param .u64 .ptr .align 1 _Z11cuda_recordPfS_Pii_param_0,
	.param .u64 .ptr .align 1 _Z11cuda_recordPfS_Pii_param_1,
	.param .u64 .ptr .align 1 _Z11cuda_recordPfS_Pii_param_2,
	.param .u32 _Z11cuda_recordPfS_Pii_param_3
)
{
	.reg .pred 	%p<2>;
	.reg .b32 	%r<7>;
	.reg .b32 	%f<2>;
	.reg .b64 	%rd<12>;

	ld.param.u64 	%rd1, [_Z11cuda_recordPfS_Pii_param_0];
	ld.param.u64 	%rd2, [_Z11cuda_recordPfS_Pii_param_1];
	ld.param.u64 	%rd3, [_Z11cuda_recordPfS_Pii_param_2];
	ld.param.u32 	%r2, [_Z11cuda_recordPfS_Pii_param_3];
	mov.u32 	%r3, %tid.x;
	mov.u32 	%r4, %ntid.x;
	mov.u32 	%r5, %ctaid.x;
	mad.lo.s32 	%r1, %r4, %r5, %r3;
	setp.ge.s32 	%p1, %r1, %r2;
	@%p1 bra 	$L__BB5_2;
	cvta.to.global.u64 	%rd4, %rd3;
	cvta.to.global.u64 	%rd5, %rd1;
	cvta.to.global.u64 	%rd6, %rd2;
	mul.wide.s32 	%rd7, %r1, 4;
	add.s64 	%rd8, %rd4, %rd7;
	ld.global.u32 	%r6, [%rd8];
	mul.wide.s32 	%rd9, %r6, 4;
	add.s64 	%rd10, %rd5, %rd9;
	ld.global.f32 	%f1, [%rd10];
	add.s64 	%rd11, %rd6, %rd7;
	st.global.f32 	[%rd11], %f1;
$L__BB5_2:
	ret;

}
	// .globl	_Z15cuda_add_sourcebPfS_Pii
.visible .entry _Z15cuda_add_sourcebPfS_Pii(
	.param .u8 _Z15cuda_add_sourcebPfS_Pii_param_0,
	.param .u64 .ptr .align 1 _Z15cuda_add_sourcebPfS_Pii_param_1,
	.param .u64 .ptr .align 1 _Z15cuda_add_sourcebPfS_Pii_param_2,
	.param .u64 .ptr .align 1 _Z15cuda_add_sourcebPfS_Pii_param_3,
	.param .u32 _Z15cuda_add_sourcebPfS_Pii_param_4
)
{
	.reg .pred 	%p<3>;
	.reg .b16 	%rs<2>;
	.reg .b32 	%r<8>;
	.reg .b32 	%f<7>;
	.reg .b64 	%rd<17>;

	ld.param.s8 	%rs1, [_Z15cuda_add_sourcebPfS_Pii_param_0];
	ld.param.u64 	%rd4, [_Z15cuda_add_sourcebPfS_Pii_param_1];
	ld.param.u64 	%rd5, [_Z15cuda_add_sourcebPfS_Pii_param_2];
	ld.param.u64 	%rd6, [_Z15cuda_add_sourcebPfS_Pii_param_3];
	ld.param.u32 	%r2, [_Z15cuda_add_sourcebPfS_Pii_param_4];
	cvta.to.global.u64 	%rd1, %rd4;
	cvta.to.global.u64 	%rd2, %rd6;
	cvta.to.global.u64 	%rd3, %rd5;
	mov.u32 	%r3, %tid.x;
	mov.u32 	%r4, %ctaid.x;
	mov.u32 	%r5, %ntid.x;
	mad.lo.s32 	%r1, %r4, %r5, %r3;
	setp.ge.s32 	%p1, %r1, %r2;
	@%p1 bra 	$L__BB6_4;
	setp.eq.s16 	%p2, %rs1, 0;
	@%p2 bra 	$L__BB6_3;
	mul.wide.s32 	%rd7, %r1, 4;
	add.s64 	%rd8, %rd3, %rd7;
	ld.global.f32 	%f1, [%rd8];
	add.s64 	%rd9, %rd2, %rd7;
	ld.global.u32 	%r6, [%rd9];
	mul.wide.s32 	%rd10, %r6, 4;
	add.s64 	%rd11, %rd1, %rd10;
	ld.global.f32 	%f2, [%rd11];
	add.f32 	%f3, %f1, %f2;
	st.global.f32 	[%rd11], %f3;
	bra.uni 	$L__BB6_4;
$L__BB6_3:
	mul.wide.s32 	%rd12, %r1, 4;
	add.s64 	%rd13, %rd3, %rd12;
	ld.global.f32 	%f4, [%rd13];
	add.s64 	%rd14, %rd2, %rd12;
	ld.global.u32 	%r7, [%rd14];
	mul.wide.s32 	%rd15, %r7, 4;
	add.s64 	%rd16, %rd1, %rd15;
	ld.global.f32 	%f5, [%rd16];
	sub.f32 	%f6, %f5, %f4;
	st.global.f32 	[%rd16], %f6;
$L__BB6_4:
	ret;

}
	// .globl	_Z14cuda_step_fd3dPfS_S_fffiii
.visible .entry _Z14cuda_step_fd3dPfS_S_fffiii(
	.param .u64 .ptr .align 1 _Z14cuda_step_fd3dPfS_S_fffiii_param_0,
	.param .u64 .ptr .align 1 _Z14cuda_step_fd3dPfS_S_fffiii_param_1,
	.param .u64 .ptr .align 1 _Z14cuda_step_fd3dPfS_S_fffiii_param_2,
	.param .f32 _Z14cuda_step_fd3dPfS_S_fffiii_param_3,
	.param .f32 _Z14cuda_step_fd3dPfS_S_fffiii_param_4,
	.param .f32 _Z14cuda_step_fd3dPfS_S_fffiii_param_5,
	.param .u32 _Z14cuda_step_fd3dPfS_S_fffiii_param_6,
	.param .u32 _Z14cuda_step_fd3dPfS_S_fffiii_param_7,
	.param .u32 _Z14cuda_step_fd3dPfS_S_fffiii_param_8
)
{
	.reg .pred 	%p<20>;
	.reg .b32 	%r<79>;
	.reg .b32 	%f<117>;
	.reg .b64 	%rd<37>;
	.reg .b64 	%fd<7>;
	// demoted variable
	.shared .align 4 .b8 _ZZ14cuda_step_fd3dPfS_S_fffiiiE4tile[2304];
	ld.param.u64 	%rd9, [_Z14cuda_step_fd3dPfS_S_fffiii_param_0];
	ld.param.u64 	%rd11, [_Z14cuda_step_fd3dPfS_S_fffiii_param_1];
	ld.param.u64 	%rd10, [_Z14cuda_step_fd3dPfS_S_fffiii_param_2];
	ld.param.f32 	%f36, [_Z14cuda_step_fd3dPfS_S_fffiii_param_4];
	ld.param.u32 	%r34, [_Z14cuda_step_fd3dPfS_S_fffiii_param_6];
	ld.param.u32 	%r37, [_Z14cuda_step_fd3dPfS_S_fffiii_param_7];
	ld.param.u32 	%r36, [_Z14cuda_step_fd3dPfS_S_fffiii_param_8];
	cvta.to.global.u64 	%rd1, %rd11;
	mov.u32 	%r38, %ctaid.x;
	mov.u32 	%r1, %ntid.x;
	mov.u32 	%r2, %tid.x;
	mad.lo.s32 	%r3, %r38, %r1, %r2;
	mov.u32 	%r4, %ctaid.y;
	mov.u32 	%r5, %ntid.y;
	mov.u32 	%r6, %tid.y;
	mad.lo.s32 	%r39, %r4, %r5, %r6;
	add.s32 	%r8, %r34, 108;
	add.s32 	%r40, %r37, 108;
	mul.lo.s32 	%r9, %r40, %r8;
	shl.b32 	%r10, %r8, 2;
	add.s32 	%r41, %r3, %r10;
	mad.lo.s32 	%r42, %r8, %r39, %r41;
	add.s32 	%r11, %r42, 4;
	add.s32 	%r43, %r34, 104;
	setp.lt.s32 	%p3, %r3, %r43;
	add.s32 	%r44, %r37, 104;
	setp.lt.s32 	%p4, %r39, %r44;
	and.pred  	%p1, %p3, %p4;
	not.pred 	%p5, %p1;
	@%p5 bra 	$L__BB7_2;
	mul.wide.s32 	%rd12, %r11, 4;
	add.s64 	%rd13, %rd1, %rd12;
	ld.global.f32 	%f100, [%rd13];
$L__BB7_2:
	add.s32 	%r12, %r11, %r9;
	@%p5 bra 	$L__BB7_4;
	mul.wide.s32 	%rd14, %r12, 4;
	add.s64 	%rd15, %rd1, %rd14;
	ld.global.f32 	%f101, [%rd15];
$L__BB7_4:
	add.s32 	%r13, %r12, %r9;
	@%p5 bra 	$L__BB7_6;
	mul.wide.s32 	%rd16, %r13, 4;
	add.s64 	%rd17, %rd1, %rd16;
	ld.global.f32 	%f102, [%rd17];
$L__BB7_6:
	add.s32 	%r14, %r13, %r9;
	@%p5 bra 	$L__BB7_8;
	mul.wide.s32 	%rd18, %r14, 4;
	add.s64 	%rd19, %rd1, %rd18;
	ld.global.f32 	%f103, [%rd19];
$L__BB7_8:
	add.s32 	%r15, %r14, %r9;
	@%p1 bra 	$L__BB7_9;
	bra.uni 	$L__BB7_10;
$L__BB7_9:
	mul.wide.s32 	%rd20, %r15, 4;
	add.s64 	%rd21, %rd1, %rd20;
	ld.global.f32 	%f104, [%rd21];
$L__BB7_10:
	add.s32 	%r24, %r15, %r9;
	@%p5 bra 	$L__BB7_12;
	mul.wide.s32 	%rd22, %r24, 4;
	add.s64 	%rd23, %rd1, %rd22;
	ld.global.f32 	%f105, [%rd23];
$L__BB7_12:
	add.s32 	%r25, %r24, %r9;
	@%p5 bra 	$L__BB7_14;
	mul.wide.s32 	%rd24, %r25, 4;
	add.s64 	%rd25, %rd1, %rd24;
	ld.global.f32 	%f106, [%rd25];
$L__BB7_14:
	@%p5 bra 	$L__BB7_16;
	add.s32 	%r45, %r25, %r9;
	mul.wide.s32 	%rd26, %r45, 4;
	add.s64 	%rd27, %rd1, %rd26;
	ld.global.f32 	%f108, [%rd27];
$L__BB7_16:
	setp.gt.s32 	%p12, %r36, -100;
	@%p12 bra 	$L__BB7_17;
	bra.uni 	$L__BB7_27;
$L__BB7_17:
	mov.u32 	%r46, _ZZ14cuda_step_fd3dPfS_S_fffiiiE4tile;
	mad.lo.s32 	%r47, %r6, 96, %r46;
	shl.b32 	%r48, %r2, 2;
	add.s32 	%r16, %r47, %r48;
	add.s32 	%r18, %r16, 384;
	mad.lo.s32 	%r17, %r5, 96, %r18;
	shl.b32 	%r49, %r1, 2;
	add.s32 	%r19, %r18, %r49;
	ld.const.f32 	%f9, [stencil];
	add.s32 	%r50, %r36, 103;
	max.s32 	%r51, %r50, 4;
	ld.const.f32 	%f10, [stencil+4];
	ld.const.f32 	%f11, [stencil+8];
	ld.const.f32 	%f12, [stencil+12];
	ld.const.f32 	%f13, [stencil+16];
	neg.s32 	%r78, %r51;
	shl.b32 	%r52, %r37, 2;
	add.s32 	%r53, %r39, %r52;
	add.s32 	%r54, %r53, 432;
	mad.lo.s32 	%r55, %r54, %r8, %r3;
	shl.b32 	%r56, %r34, 2;
	add.s32 	%r57, %r55, %r56;
	add.s32 	%r77, %r57, 436;
	mul.wide.u32 	%rd28, %r1, 4;
	add.s64 	%rd2, %rd1, %rd28;
	mad.lo.s32 	%r58, %r5, %r4, %r5;
	add.s32 	%r59, %r6, %r58;
	add.s32 	%r60, %r59, %r52;
	add.s32 	%r61, %r60, 432;
	mad.lo.s32 	%r62, %r61, %r8, %r3;
	add.s32 	%r63, %r62, %r56;
	add.s32 	%r76, %r63, 436;
	mul.wide.s32 	%rd29, %r10, 4;
	neg.s64 	%rd3, %rd29;
	shl.b32 	%r64, %r37, 3;
	add.s32 	%r65, %r39, %r64;
	add.s32 	%r66, %r65, 864;
	mad.lo.s32 	%r67, %r66, %r8, %r3;
	add.s32 	%r68, %r67, %r56;
	add.s32 	%r75, %r68, 436;
	add.s32 	%r69, %r37, 100;
	setp.lt.s32 	%p13, %r39, %r69;
	add.s32 	%r70, %r34, 100;
	setp.lt.s32 	%p14, %r3, %r70;
	and.pred  	%p2, %p14, %p13;
	cvta.to.global.u64 	%rd4, %rd9;
	cvta.to.global.u64 	%rd5, %rd10;
	not.pred 	%p15, %p1;
	not.pred 	%p18, %p2;
$L__BB7_18:
	mov.f32 	%f27, %f101;
	mov.f32 	%f101, %f102;
	mov.f32 	%f102, %f103;
	mov.f32 	%f103, %f104;
	mov.f32 	%f104, %f105;
	mov.f32 	%f105, %f106;
	mov.f32 	%f106, %f108;
	mul.wide.s32 	%rd6, %r77, 4;
	mul.wide.s32 	%rd30, %r75, 4;
	add.s64 	%rd7, %rd1, %rd30;
	@%p15 bra 	$L__BB7_20;
	ld.global.f32 	%f108, [%rd7];
$L__BB7_20:
	add.s64 	%rd8, %rd1, %rd6;
	setp.gt.u32 	%p16, %r6, 3;
	bar.sync 	0;
	@%p16 bra 	$L__BB7_22;
	add.s64 	%rd31, %rd8, %rd3;
	ld.global.f32 	%f46, [%rd31];
	st.shared.f32 	[%r16+16], %f46;
	mul.wide.s32 	%rd32, %r76, 4;
	add.s64 	%rd33, %rd1, %rd32;
	ld.global.f32 	%f47, [%rd33];
	st.shared.f32 	[%r17+16], %f47;
$L__BB7_22:
	setp.gt.u32 	%p17, %r2, 3;
	@%p17 bra 	$L__BB7_24;
	ld.global.f32 	%f48, [%rd8+-16];
	st.shared.f32 	[%r18], %f48;
	add.s64 	%rd34, %rd2, %rd6;
	ld.global.f32 	%f49, [%rd34];
	st.shared.f32 	[%r19+16], %f49;
$L__BB7_24:
	st.shared.f32 	[%r16+400], %f103;
	bar.sync 	0;
	ld.shared.f32 	%f50, [%r16+396];
	ld.shared.f32 	%f51, [%r16+404];
	add.f32 	%f52, %f50, %f51;
	mul.f32 	%f53, %f10, %f52;
	fma.rn.f32 	%f54, %f103, %f9, %f53;
	shl.b32 	%r71, %r2, 2;
	mov.u32 	%r72, _ZZ14cuda_step_fd3dPfS_S_fffiiiE4tile;
	add.s32 	%r73, %r72, %r71;
	mad.lo.s32 	%r74, %r6, 96, %r73;
	ld.shared.f32 	%f55, [%r74+304];
	ld.shared.f32 	%f56, [%r74+496];
	add.f32 	%f57, %f55, %f56;
	mul.f32 	%f58, %f10, %f57;
	fma.rn.f32 	%f59, %f103, %f9, %f58;
	add.f32 	%f60, %f104, %f102;
	mul.f32 	%f61, %f10, %f60;
	fma.rn.f32 	%f62, %f103, %f9, %f61;
	ld.shared.f32 	%f63, [%r16+392];
	ld.shared.f32 	%f64, [%r16+408];
	add.f32 	%f65, %f63, %f64;
	fma.rn.f32 	%f66, %f11, %f65, %f54;
	ld.shared.f32 	%f67, [%r74+208];
	ld.shared.f32 	%f68, [%r74+592];
	add.f32 	%f69, %f67, %f68;
	fma.rn.f32 	%f70, %f11, %f69, %f59;
	add.f32 	%f71, %f105, %f101;
	fma.rn.f32 	%f72, %f11, %f71, %f62;
	ld.shared.f32 	%f73, [%r16+388];
	ld.shared.f32 	%f74, [%r16+412];
	add.f32 	%f75, %f73, %f74;
	fma.rn.f32 	%f76, %f12, %f75, %f66;
	ld.shared.f32 	%f77, [%r74+112];
	ld.shared.f32 	%f78, [%r74+688];
	add.f32 	%f79, %f77, %f78;
	fma.rn.f32 	%f80, %f12, %f79, %f70;
	add.f32 	%f81, %f106, %f27;
	fma.rn.f32 	%f82, %f12, %f81, %f72;
	ld.shared.f32 	%f83, [%r16+384];
	ld.shared.f32 	%f84, [%r16+416];
	add.f32 	%f85, %f83, %f84;
	fma.rn.f32 	%f32, %f13, %f85, %f76;
	ld.shared.f32 	%f86, [%r74+16];
	ld.shared.f32 	%f87, [%r74+784];
	add.f32 	%f88, %f86, %f87;
	fma.rn.f32 	%f33, %f13, %f88, %f80;
	add.f32 	%f89, %f108, %f100;
	fma.rn.f32 	%f34, %f13, %f89, %f82;
	@%p18 bra 	$L__BB7_26;
	ld.param.f32 	%f99, [_Z14cuda_step_fd3dPfS_S_fffiii_param_5];
	ld.param.f32 	%f98, [_Z14cuda_step_fd3dPfS_S_fffiii_param_3];
	add.s64 	%rd35, %rd4, %rd6;
	ld.global.f32 	%f90, [%rd8];
	cvt.f64.f32 	%fd1, %f90;
	add.f64 	%fd2, %fd1, %fd1;
	ld.global.f32 	%f91, [%rd35];
	cvt.f64.f32 	%fd3, %f91;
	sub.f64 	%fd4, %fd2, %fd3;
	add.s64 	%rd36, %rd5, %rd6;
	ld.global.f32 	%f92, [%rd36];
	mul.f32 	%f93, %f36, %f33;
	fma.rn.f32 	%f94, %f98, %f32, %f93;
	fma.rn.f32 	%f95, %f99, %f34, %f94;
	mul.f32 	%f96, %f95, %f92;
	cvt.f64.f32 	%fd5, %f96;
	add.f64 	%fd6, %fd4, %fd5;
	cvt.rn.f32.f64 	%f97, %fd6;
	st.global.f32 	[%rd35], %f97;
$L__BB7_26:
	add.s32 	%r78, %r78, 1;
	add.s32 	%r77, %r77, %r9;
	add.s32 	%r76, %r76, %r9;
	add.s32 	%r75, %r75, %r9;
	setp.ne.s32 	%p19, %r78, -3;
	mov.f32 	%f100, %f27;
	@%p19 bra 	$L__BB7_18;
$L__BB7_27:
	ret;

}
.func  (.param .b64 func_retval0) __internal_accurate_pow(
	.param .b64 __internal_accurate_pow_param_0
)
{
	.reg .pred 	%p<8>;
	.reg .b32 	%r<49>;
	.reg .b32 	%f<3>;
	.reg .b64 	%fd<109>;

	ld.param.f64 	%fd10, [__internal_accurate_pow_param_0];
	{
	.reg .b32 %temp; 
	mov.b64 	{%temp, %r46}, %fd10;
	}
	{
	.reg .b32 %temp; 
	mov.b64 	{%r45, %temp}, %fd10;
	}
	shr.u32 	%r47, %r46, 20;
	setp.gt.u32 	%p1, %r46, 1048575;
	@%p1 bra 	$L__BB8_2;
	mul.f64 	%fd11, %fd10, 0d4350000000000000;
	{
	.reg .b32 %temp; 
	mov.b64 	{%temp, %r46}, %fd11;
	}
	{
	.reg .b32 %temp; 
	mov.b64 	{%r45, %temp}, %fd11;
	}
	shr.u32 	%r16, %r46, 20;
	add.s32 	%r47, %r16, -54;
$L__BB8_2:
	add.s32 	%r48, %r47, -1023;
	and.b32  	%r17, %r46, -2146435073;
	or.b32  	%r18, %r17, 1072693248;
	mov.b64 	%fd107, {%r45, %r18};
	setp.lt.u32 	%p2, %r18, 1073127583;
	@%p2 bra 	$L__BB8_4;
	{
	.reg .b32 %temp; 
	mov.b64 	{%r19, %temp}, %fd107;
	}
	{
	.reg .b32 %temp; 
	mov.b64 	{%temp, %r20}, %fd107;
	}
	add.s32 	%r21, %r20, -1048576;
	mov.b64 	%fd107, {%r19, %r21};
	add.s32 	%r48, %r47, -1022;
$L__BB8_4:
	add.f64 	%fd12, %fd107, 0dBFF0000000000000;
	add.f64 	%fd13, %fd107, 0d3FF0000000000000;
	rcp.approx.ftz.f64 	%fd14, %fd13;
	neg.f64 	%fd15, %fd13;
	fma.rn.f64 	%fd16, %fd15, %fd14, 0d3FF0000000000000;
	fma.rn.f64 	%fd17, %fd16, %fd16, %fd16;
	fma.rn.f64 	%fd18, %fd17, %fd14, %fd14;
	mul.f64 	%fd19, %fd12, %fd18;
	fma.rn.f64 	%fd20, %fd12, %fd18, %fd19;
	mul.f64 	%fd21, %fd20, %fd20;
	fma.rn.f64 	%fd22, %fd21, 0d3EB0F5FF7D2CAFE2, 0d3ED0F5D241AD3B5A;
	fma.rn.f64 	%fd23, %fd22, %fd21, 0d3EF3B20A75488A3F;
	fma.rn.f64 	%fd24, %fd23, %fd21, 0d3F1745CDE4FAECD5;
	fma.rn.f64 	%fd25, %fd24, %fd21, 0d3F3C71C7258A578B;
	fma.rn.f64 	%fd26, %fd25, %fd21, 0d3F6249249242B910;
	fma.rn.f64 	%fd27, %fd26, %fd21, 0d3F89999999999DFB;
	sub.f64 	%fd28, %fd12, %fd20;
	add.f64 	%fd29, %fd28, %fd28;
	neg.f64 	%fd30, %fd20;
	fma.rn.f64 	%fd31, %fd30, %fd12, %fd29;
	mul.f64 	%fd32, %fd18, %fd31;
	fma.rn.f64 	%fd33, %fd21, %fd27, 0d3FB5555555555555;
	mov.f64 	%fd34, 0d3FB5555555555555;
	sub.f64 	%fd35, %fd34, %fd33;
	fma.rn.f64 	%fd36, %fd21, %fd27, %fd35;
	add.f64 	%fd37, %fd36, 0dBC46A4CB00B9E7B0;
	add.f64 	%fd38, %fd33, %fd37;
	sub.f64 	%fd39, %fd33, %fd38;
	add.f64 	%fd40, %fd37, %fd39;
	mul.rn.f64 	%fd41, %fd20, %fd20;
	neg.f64 	%fd42, %fd41;
	fma.rn.f64 	%fd43, %fd20, %fd20, %fd42;
	{
	.reg .b32 %temp; 
	mov.b64 	{%r22, %temp}, %fd32;
	}
	{
	.reg .b32 %temp; 
	mov.b64 	{%temp, %r23}, %fd32;
	}
	add.s32 	%r24, %r23, 1048576;
	mov.b64 	%fd44, {%r22, %r24};
	fma.rn.f64 	%fd45, %fd20, %fd44, %fd43;
	mul.rn.f64 	%fd46, %fd41, %fd20;
	neg.f64 	%fd47, %fd46;
	fma.rn.f64 	%fd48, %fd41, %fd20, %fd47;
	fma.rn.f64 	%fd49, %fd41, %fd32, %fd48;
	fma.rn.f64 	%fd50, %fd45, %fd20, %fd49;
	mul.rn.f64 	%fd51, %fd38, %fd46;
	neg.f64 	%fd52, %fd51;
	fma.rn.f64 	%fd53, %fd38, %fd46, %fd52;
	fma.rn.f64 	%fd54, %fd38, %fd50, %fd53;
	fma.rn.f64 	%fd55, %fd40, %fd46, %fd54;
	add.f64 	%fd56, %fd51, %fd55;
	sub.f64 	%fd57, %fd51, %fd56;
	add.f64 	%fd58, %fd55, %fd57;
	add.f64 	%fd59, %fd20, %fd56;
	sub.f64 	%fd60, %fd20, %fd59;
	add.f64 	%fd61, %fd56, %fd60;
	add.f64 	%fd62, %fd58, %fd61;
	add.f64 	%fd63, %fd32, %fd62;
	add.f64 	%fd64, %fd59, %fd63;
	sub.f64 	%fd65, %fd59, %fd64;
	add.f64 	%fd66, %fd63, %fd65;
	xor.b32  	%r25, %r48, -2147483648;
	mov.b32 	%r26, 1127219200;
	mov.b64 	%fd67, {%r25, %r26};
	mov.b32 	%r27, -2147483648;
	mov.b64 	%fd68, {%r27, %r26};
	sub.f64 	%fd69, %fd67, %fd68;
	fma.rn.f64 	%fd70, %fd69, 0d3FE62E42FEFA39EF, %fd64;
	fma.rn.f64 	%fd71, %fd69, 0dBFE62E42FEFA39EF, %fd70;
	sub.f64 	%fd72, %fd71, %fd64;
	sub.f64 	%fd73, %fd66, %fd72;
	fma.rn.f64 	%fd74, %fd69, 0d3C7ABC9E3B39803F, %fd73;
	add.f64 	%fd75, %fd70, %fd74;
	sub.f64 	%fd76, %fd70, %fd75;
	add.f64 	%fd77, %fd74, %fd76;
	mov.f64 	%fd78, 0d4000000000000000;
	{
	.reg .b32 %temp; 
	mov.b64 	{%temp, %r28}, %fd78;
	}
	{
	.reg .b32 %temp; 
	mov.b64 	{%r29, %temp}, %fd78;
	}
	shl.b32 	%r30, %r28, 1;
	setp.gt.u32 	%p3, %r30, -33554433;
	and.b32  	%r31, %r28, -15728641;
	selp.b32 	%r32, %r31, %r28, %p3;
	mov.b64 	%fd79, {%r29, %r32};
	mul.rn.f64 	%fd80, %fd75, %fd79;
	neg.f64 	%fd81, %fd80;
	fma.rn.f64 	%fd82, %fd75, %fd79, %fd81;
	fma.rn.f64 	%fd83, %fd77, %fd79, %fd82;
	add.f64 	%fd4, %fd80, %fd83;
	sub.f64 	%fd84, %fd80, %fd4;
	add.f64 	%fd5, %fd83, %fd84;
	fma.rn.f64 	%fd85, %fd4, 0d3FF71547652B82FE, 0d4338000000000000;
	{
	.reg .b32 %temp; 
	mov.b64 	{%r13, %temp}, %fd85;
	}
	mov.f64 	%fd86, 0dC338000000000000;
	add.rn.f64 	%fd87, %fd85, %fd86;
	fma.rn.f64 	%fd88, %fd87, 0dBFE62E42FEFA39EF, %fd4;
	fma.rn.f64 	%fd89, %fd87, 0dBC7ABC9E3B39803F, %fd88;
	fma.rn.f64 	%fd90, %fd89, 0d3E5ADE1569CE2BDF, 0d3E928AF3FCA213EA;
	fma.rn.f64 	%fd91, %fd90, %fd89, 0d3EC71DEE62401315;
	fma.rn.f64 	%fd92, %fd91, %fd89, 0d3EFA01997C89EB71;
	fma.rn.f64 	%fd93, %fd92, %fd89, 0d3F2A01A014761F65;
	fma.rn.f64 	%fd94, %fd93, %fd89, 0d3F56C16C1852B7AF;
	fma.rn.f64 	%fd95, %fd94, %fd89, 0d3F81111111122322;
	fma.rn.f64 	%fd96, %fd95, %fd89, 0d3FA55555555502A1;
	fma.rn.f64 	%fd97, %fd96, %fd89, 0d3FC5555555555511;
	fma.rn.f64 	%fd98, %fd97, %fd89, 0d3FE000000000000B;
	fma.rn.f64 	%fd99, %fd98, %fd89, 0d3FF0000000000000;
	fma.rn.f64 	%fd100, %fd99, %fd89, 0d3FF0000000000000;
	{
	.reg .b32 %temp; 
	mov.b64 	{%r14, %temp}, %fd100;
	}
	{
	.reg .b32 %temp; 
	mov.b64 	{%temp, %r15}, %fd100;
	}
	shl.b32 	%r33, %r13, 20;
	add.s32 	%r34, %r33, %r15;
	mov.b64 	%fd108, {%r14, %r34};
	{
	.reg .b32 %temp; 
	mov.b64 	{%temp, %r35}, %fd4;
	}
	mov.b32 	%f2, %r35;
	abs.f32 	%f1, %f2;
	setp.lt.f32 	%p4, %f1, 0f4086232B;
	@%p4 bra 	$L__BB8_7;
	setp.lt.f64 	%p5, %fd4, 0d0000000000000000;
	add.f64 	%fd101, %fd4, 0d7FF0000000000000;
	selp.f64 	%fd108, 0d0000000000000000, %fd101, %p5;
	setp.geu.f32 	%p6, %f1, 0f40874800;
	@%p6 bra 	$L__BB8_7;
	shr.u32 	%r36, %r13, 31;
	add.s32 	%r37, %r13, %r36;
	shr.s32 	%r38, %r37, 1;
	shl.b32 	%r39, %r38, 20;
	add.s32 	%r40, %r15, %r39;
	mov.b64 	%fd102, {%r14, %r40};
	sub.s32 	%r41, %r13, %r38;
	shl.b32 	%r42, %r41, 20;
	add.s32 	%r43, %r42, 1072693248;
	mov.b32 	%r44, 0;
	mov.b64 	%fd103, {%r44, %r43};
	mul.f64 	%fd108, %fd103, %fd102;
$L__BB8_7:
	abs.f64 	%fd104, %fd108;
	setp.eq.f64 	%p7, %fd104, 0d7FF0000000000000;
	fma.rn.f64 	%fd105, %fd108, %fd5, %fd108;
	selp.f64 	%fd106, %fd108, %fd105, %p7;
	st.param.f64 	[func_retval0], %fd106;
	ret;

}


// ===== COMPILED SASS (sm_100) =====

	.target	sm_100

	.elftype	@"ET_EXEC"


//--------------------- .note.nv.tkinfo           --------------------------
	.section	.note.nv.tkinfo,"",@"SHT_NOTE"
	.sectionflags	@"SHF_NOTE_NV_TKINFO"
	.tkinfo
        /*0018*/ 	.word	0x00000002
        /*0030*/ 	.string	""
        /*0030*/ 	.string	"ptxas"
        /*0030*/ 	.string	"Cuda compilation tools, release 13.0, V13.0.88"
        /*0030*/ 	.string	"Build cuda_13.0.r13.0/compiler.36424714_0"
        /*0030*/ 	.string	"-arch sm_100 -m 64 "



//--------------------- .note.nv.cuinfo           --------------------------
	.section	.note.nv.cuinfo,"",@"SHT_NOTE"
	.sectionflags	@"SHF_NOTE_NV_CUINFO"
        /*0018*/ 	.short	0x0002
        /*001a*/ 	.short	0x0064
        /*001c*/ 	.short	0x0082
	.zero		2


//--------------------- .nv.info                  --------------------------
	.section	.nv.info,"",@"SHT_CUDA_INFO"
	.align	4


	//----- nvinfo : EIATTR_REGCOUNT
	.align		4
        /*0000*/ 	.byte	0x04, 0x2f
        /*0002*/ 	.short	(.L_2 - .L_1)
	.align		4
.L_1:
        /*0004*/ 	.word	index@(_Z19cuda_ricker_waveletPfffi)
        /*0008*/ 	.word	0x00000012


	//----- nvinfo : EIATTR_FRAME_SIZE
	.align		4
.L_2:
        /*000c*/ 	.byte	0x04, 0x11
        /*000e*/ 	.short	(.L_4 - .L_3)
	.align		4
.L_3:
        /*0010*/ 	.word	index@($__internal_1_$__cuda_sm20_dblrcp_rn_slowpath_v3)
        /*0014*/ 	.word	0x00000000


	//----- nvinfo : EIATTR_FRAME_SIZE
	.align		4
.L_4:
        /*0018*/ 	.byte	0x04, 0x11
        /*001a*/ 	.short	(.L_6 - .L_5)
	.align		4
.L_5:
        /*001c*/ 	.word	index@(_Z19cuda_ricker_waveletPfffi)
        /*0020*/ 	.word	0x00000000


	//----- nvinfo : EIATTR_REGCOUNT
	.align		4
.L_6:
        /*0024*/ 	.byte	0x04, 0x2f
        /*0026*/ 	.short	(.L_8 - .L_7)
	.align		4
.L_7:
        /*0028*/ 	.word	index@(_Z10cuda_set_sPiiiiiiiiiii)
        /*002c*/ 	.word	0x0000000c


	//----- nvinfo : EIATTR_FRAME_SIZE
	.align		4
.L_8:
        /*0030*/ 	.byte	0x04, 0x11
        /*0032*/ 	.short	(.L_10 - .L_9)
	.align		4
.L_9:
        /*0034*/ 	.word	index@(_Z10cuda_set_sPiiiiiiiiiii)
        /*0038*/ 	.word	0x00000000


	//----- nvinfo : EIATTR_REGCOUNT
	.align		4
.L_10:
        /*003c*/ 	.byte	0x04, 0x2f
        /*003e*/ 	.short	(.L_12 - .L_11)
	.align		4
.L_11:
        /*0040*/ 	.word	index@(_Z10cuda_set_gPiiiii)
        /*0044*/ 	.word	0x0000000c


	//----- nvinfo : EIATTR_FRAME_SIZE
	.align		4
.L_12:
        /*0048*/ 	.byte	0x04, 0x11
        /*004a*/ 	.short	(.L_14 - .L_13)
	.align		4
.L_13:
        /*004c*/ 	.word	index@(_Z10cuda_set_gPiiiii)
        /*0050*/ 	.word	0x00000000


	//----- nvinfo : EIATTR_REGCOUNT
	.align		4
.L_14:
        /*0054*/ 	.byte	0x04, 0x2f
        /*0056*/ 	.short	(.L_16 - .L_15)
	.align		4
.L_15:
        /*0058*/ 	.word	index@(_Z17cuda_trans_xy2txyPfS_iii)
        /*005c*/ 	.word	0x0000000c


	//----- nvinfo : EIATTR_FRAME_SIZE
	.align		4
.L_16:
        /*0060*/ 	.byte	0x04, 0x11
        /*0062*/ 	.short	(.L_18 - .L_17)
	.align		4
.L_17:
        /*0064*/ 	.word	index@(_Z17cuda_trans_xy2txyPfS_iii)
        /*0068*/ 	.word	0x00000000


	//----- nvinfo : EIATTR_REGCOUNT
	.align		4
.L_18:
        /*006c*/ 	.byte	0x04, 0x2f
        /*006e*/ 	.short	(.L_20 - .L_19)
	.align		4
.L_19:
        /*0070*/ 	.word	index@(_Z16cuda_absorb_bndrPfiiif)
        /*0074*/ 	.word	0x00000026


	//----- nvinfo : EIATTR_FRAME_SIZE
	.align		4
.L_20:
        /*0078*/ 	.byte	0x04, 0x11
        /*007a*/ 	.short	(.L_22 - .L_21)
	.align		4
.L_21:
        /*007c*/ 	.word	index@($_Z16cuda_absorb_bndrPfiiif$__internal_accurate_pow)
        /*0080*/ 	.word	0x00000000


	//----- nvinfo : EIATTR_FRAME_SIZE
	.align		4
.L_22:
        /*0084*/ 	.byte	0x04, 0x11
        /*0086*/ 	.short	(.L_24 - .L_23)
	.align		4
.L_23:
        /*0088*/ 	.word	index@($__internal_0_$__cuda_sm20_div_rn_f64_full)
        /*008c*/ 	.word	0x00000000


	//----- nvinfo : EIATTR_FRAME_SIZE
	.align		4
.L_24:
        /*0090*/ 	.byte	0x04, 0x11
        /*0092*/ 	.short	(.L_26 - .L_25)
	.align		4
.L_25:
        /*0094*/ 	.word	index@(_Z16cuda_absorb_bndrPfiiif)
        /*0098*/ 	.word	0x00000000


	//----- nvinfo : EIATTR_REGCOUNT
	.align		4
.L_26:
        /*009c*/ 	.byte	0x04, 0x2f
        /*009e*/ 	.short	(.L_28 - .L_27)
	.align		4
.L_27:
        /*00a0*/ 	.word	index@(_Z11cuda_recordPfS_Pii)
        /*00a4*/ 	.word	0x0000000c


	//----- nvinfo : EIATTR_FRAME_SIZE
	.align		4
.L_28:
        /*00a8*/ 	.byte	0x04, 0x11
        /*00aa*/ 	.short	(.L_30 - .L_29)
	.align		4
.L_29:
        /*00ac*/ 	.word	index@(_Z11cuda_recordPfS_Pii)
        /*00b0*/ 	.word	0x00000000


	//----- nvinfo : EIATTR_REGCOUNT
	.align		4
.L_30:
        /*00b4*/ 	.byte	0x04, 0x2f
        /*00b6*/ 	.short	(.L_32 - .L_31)
	.align		4
.L_31:
        /*00b8*/ 	.word	index@(_Z15cuda_add_sourcebPfS_Pii)
        /*00bc*/ 	.word	0x0000000e


	//----- nvinfo : EIATTR_FRAME_SIZE
	.align		4
.L_32:
        /*00c0*/ 	.byte	0x04, 0x11
        /*00c2*/ 	.short	(.L_34 - .L_33)
	.align		4
.L_33:
        /*00c4*/ 	.word	index@(_Z15cuda_add_sourcebPfS_Pii)
        /*00c8*/ 	.word	0x00000000


	//----- nvinfo : EIATTR_REGCOUNT
	.align		4
.L_34:
        /*00cc*/ 	.byte	0x04, 0x2f
        /*00ce*/ 	.short	(.L_36 - .L_35)
	.align		4
.L_35:
        /*00d0*/ 	.word	index@(_Z14cuda_step_fd3dPfS_S_fffiii)
        /*00d4*/ 	.word	0x00000020


	//----- nvinfo : EIATTR_FRAME_SIZE
	.align		4
.L_36:
        /*00d8*/ 	.byte	0x04, 0x11
        /*00da*/ 	.short	(.L_38 - .L_37)
	.align		4
.L_37:
        /*00dc*/ 	.word	index@(_Z14cuda_step_fd3dPfS_S_fffiii)
        /*00e0*/ 	.word	0x00000000


	//----- nvinfo : EIATTR_MIN_STACK_SIZE
	.align		4
.L_38:
        /*00e4*/ 	.byte	0x04, 0x12
        /*00e6*/ 	.short	(.L_40 - .L_39)
	.align		4
.L_39:
        /*00e8*/ 	.word	index@(_Z14cuda_step_fd3dPfS_S_fffiii)
        /*00ec*/ 	.word	0x00000000


	//----- nvinfo : EIATTR_MIN_STACK_SIZE
	.align		4
.L_40:
        /*00f0*/ 	.byte	0x04, 0x12
        /*00f2*/ 	.short	(.L_42 - .L_41)
	.align		4
.L_41:
        /*00f4*/ 	.word	index@(_Z15cuda_add_sourcebPfS_Pii)
        /*00f8*/ 	.word	0x00000000


	//----- nvinfo : EIATTR_MIN_STACK_SIZE
	.align		4
.L_42:
        /*00fc*/ 	.byte	0x04, 0x12
        /*00fe*/ 	.short	(.L_44 - .L_43)
	.align		4
.L_43:
        /*0100*/ 	.word	index@(_Z11cuda_recordPfS_Pii)
        /*0104*/ 	.word	0x00000000


	//----- nvinfo : EIATTR_MIN_STACK_SIZE
	.align		4
.L_44:
        /*0108*/ 	.byte	0x04, 0x12
        /*010a*/ 	.short	(.L_46 - .L_45)
	.align		4
.L_45:
        /*010c*/ 	.word	index@(_Z16cuda_absorb_bndrPfiiif)
        /*0110*/ 	.word	0x00000000


	//----- nvinfo : EIATTR_MIN_STACK_SIZE
	.align		4
.L_46:
        /*0114*/ 	.byte	0x04, 0x12
        /*0116*/ 	.short	(.L_48 - .L_47)
	.align		4
.L_47:
        /*0118*/ 	.word	index@(_Z17cuda_trans_xy2txyPfS_iii)
        /*011c*/ 	.word	0x00000000


	//----- nvinfo : EIATTR_MIN_STACK_SIZE
	.align		4
.L_48:
        /*0120*/ 	.byte	0x04, 0x12
        /*0122*/ 	.short	(.L_50 - .L_49)
	.align		4
.L_49:
        /*0124*/ 	.word	index@(_Z10cuda_set_gPiiiii)
        /*0128*/ 	.word	0x00000000


	//----- nvinfo : EIATTR_MIN_STACK_SIZE
	.align		4
.L_50:
        /*012c*/ 	.byte	0x04, 0x12
        /*012e*/ 	.short	(.L_52 - .L_51)
	.align		4
.L_51:
        /*0130*/ 	.word	index@(_Z10cuda_set_sPiiiiiiiiiii)
        /*0134*/ 	.word	0x00000000


	//----- nvinfo : EIATTR_MIN_STACK_SIZE
	.align		4
.L_52:
        /*0138*/ 	.byte	0x04, 0x12
        /*013a*/ 	.short	(.L_54 - .L_53)
	.align		4
.L_53:
        /*013c*/ 	.word	index@(_Z19cuda_ricker_waveletPfffi)
        /*0140*/ 	.word	0x00000000
.L_54:


//--------------------- .nv.compat                --------------------------
	.section	.nv.compat,"",@"SHT_CUDA_COMPAT_INFO"
	.align	4
        /*0000*/ 	.byte	0x02, 0x09, 0x00, 0x00, 0x02, 0x02, 0x01, 0x00, 0x02, 0x05, 0x05, 0x00, 0x03, 0x07, 0x01, 0x01
        /*0010*/ 	.byte	0x02, 0x03, 0x00, 0x00, 0x02, 0x06, 0x01, 0x00, 0x04, 0x0b, 0x08, 0x00, 0x01, 0x00, 0x00, 0x00
        /*0020*/ 	.byte	0x00, 0x00, 0x00, 0x00


//--------------------- .nv.info._Z14cuda_step_fd3dPfS_S_fffiii --------------------------
	.section	.nv.info._Z14cuda_step_fd3dPfS_S_fffiii,"",@"SHT_CUDA_INFO"
	.sectionflags	@""
	.align	4


	//----- nvinfo : EIATTR_CUDA_API_VERSION
	.align		4
        /*0000*/ 	.byte	0x04, 0x37
        /*0002*/ 	.short	(.L_56 - .L_55)
.L_55:
        /*0004*/ 	.word	0x00000082


	//----- nvinfo : EIATTR_KPARAM_INFO
	.align		4
.L_56:
        /*0008*/ 	.byte	0x04, 0x17
        /*000a*/ 	.short	(.L_58 - .L_57)
.L_57:
        /*000c*/ 	.word	0x00000000
        /*0010*/ 	.short	0x0008
        /*0012*/ 	.short	0x002c
        /*0014*/ 	.byte	0x00, 0xf0, 0x11, 0x00


	//----- nvinfo : EIATTR_KPARAM_INFO
	.align		4
.L_58:
        /*0018*/ 	.byte	0x04, 0x17
        /*001a*/ 	.short	(.L_60 - .L_59)
.L_59:
        /*001c*/ 	.word	0x00000000
        /*0020*/ 	.short	0x0007
        /*0022*/ 	.short	0x0028
        /*0024*/ 	.byte	0x00, 0xf0, 0x11, 0x00


	//----- nvinfo : EIATTR_KPARAM_INFO
	.align		4
.L_60:
        /*0028*/ 	.byte	0x04, 0x17
        /*002a*/ 	.short	(.L_62 - .L_61)
.L_61:
        /*002c*/ 	.word	0x00000000
        /*0030*/ 	.short	0x0006
        /*0032*/ 	.short	0x0024
        /*0034*/ 	.byte	0x00, 0xf0, 0x11, 0x00


	//----- nvinfo : EIATTR_KPARAM_INFO
	.align		4
.L_62:
        /*0038*/ 	.byte	0x04, 0x17
        /*003a*/ 	.short	(.L_64 - .L_63)
.L_63:
        /*003c*/ 	.word	0x00000000
        /*0040*/ 	.short	0x0005
        /*0042*/ 	.short	0x0020
        /*0044*/ 	.byte	0x00, 0xf0, 0x11, 0x00


	//----- nvinfo : EIATTR_KPARAM_INFO
	.align		4
.L_64:
        /*0048*/ 	.byte	0x04, 0x17
        /*004a*/ 	.short	(.L_66 - .L_65)
.L_65:
        /*004c*/ 	.word	0x00000000
        /*0050*/ 	.short	0x0004
        /*0052*/ 	.short	0x001c
        /*0054*/ 	.byte	0x00, 0xf0, 0x11, 0x00


	//----- nvinfo : EIATTR_KPARAM_INFO
	.align		4
.L_66:
        /*0058*/ 	.byte	0x04, 0x17
        /*005a*/ 	.short	(.L_68 - .L_67)
.L_67:
        /*005c*/ 	.word	0x00000000
        /*0060*/ 	.short	0x0003
        /*0062*/ 	.short	0x0018
        /*0064*/ 	.byte	0x00, 0xf0, 0x11, 0x00


	//----- nvinfo : EIATTR_KPARAM_INFO
	.align		4
.L_68:
        /*0068*/ 	.byte	0x04, 0x17
        /*006a*/ 	.short	(.L_70 - .L_69)
.L_69:
        /*006c*/ 	.word	0x00000000
        /*0070*/ 	.short	0x0002
        /*0072*/ 	.short	0x0010
        /*0074*/ 	.byte	0x00, 0xf5, 0x21, 0x00


	//----- nvinfo : EIATTR_KPARAM_INFO
	.align		4
.L_70:
        /*0078*/ 	.byte	0x04, 0x17
        /*007a*/ 	.short	(.L_72 - .L_71)
.L_71:
        /*007c*/ 	.word	0x00000000
        /*0080*/ 	.short	0x0001
        /*0082*/ 	.short	0x0008
        /*0084*/ 	.byte	0x00, 0xf5, 0x21, 0x00


	//----- nvinfo : EIATTR_KPARAM_INFO
	.align		4
.L_72:
        /*0088*/ 	.byte	0x04, 0x17
        /*008a*/ 	.short	(.L_74 - .L_73)
.L_73:
        /*008c*/ 	.word	0x00000000
        /*0090*/ 	.short	0x0000
        /*0092*/ 	.short	0x0000
        /*0094*/ 	.byte	0x00, 0xf5, 0x21, 0x00


	//----- nvinfo : EIATTR_SPARSE_MMA_MASK
	.align		4
.L_74:
        /*0098*/ 	.byte	0x03, 0x50
        /*009a*/ 	.short	0x0000


	//----- nvinfo : EIATTR_MAXREG_COUNT
	.align		4
        /*009c*/ 	.byte	0x03, 0x1b
        /*009e*/ 	.short	0x00ff


	//----- nvinfo : EIATTR_NUM_BARRIERS
	.align		4
        /*00a0*/ 	.byte	0x02, 0x4c
        /*00a2*/ 	.byte	0x01
	.zero		1


	//----- nvinfo : EIATTR_MERCURY_ISA_VERSION
	.align		4
        /*00a4*/ 	.byte	0x03, 0x5f
        /*00a6*/ 	.short	0x0101


	//----- nvinfo : EIATTR_VRC_CTA_INIT_COUNT
	.align		4
        /*00a8*/ 	.byte	0x02, 0x4a
	.zero		1
	.zero		1


	//----- nvinfo : EIATTR_EXIT_INSTR_OFFSETS
	.align		4
        /*00ac*/ 	.byte	0x04, 0x1c
        /*00ae*/ 	.short	(.L_76 - .L_75)


	//   ....[0]....
.L_75:
        /*00b0*/ 	.word	0x00000380


	//   ....[1]....
        /*00b4*/ 	.word	0x00000d10


	//----- nvinfo : EIATTR_CRS_STACK_SIZE
	.align		4
.L_76:
        /*00b8*/ 	.byte	0x04, 0x1e
        /*00ba*/ 	.short	(.L_78 - .L_77)
.L_77:
        /*00bc*/ 	.word	0x00000000


	//----- nvinfo : EIATTR_CBANK_PARAM_SIZE
	.align		4
.L_78:
        /*00c0*/ 	.byte	0x03, 0x19
        /*00c2*/ 	.short	0x0030


	//----- nvinfo : EIATTR_PARAM_CBANK
	.align		4
        /*00c4*/ 	.byte	0x04, 0x0a
        /*00c6*/ 	.short	(.L_80 - .L_79)
	.align		4
.L_79:
        /*00c8*/ 	.word	index@(.nv.constant0._Z14cuda_step_fd3dPfS_S_fffiii)
        /*00cc*/ 	.short	0x0380
        /*00ce*/ 	.short	0x0030


	//----- nvinfo : EIATTR_SW_WAR
	.align		4
.L_80:
        /*00d0*/ 	.byte	0x04, 0x36
        /*00d2*/ 	.short	(.L_82 - .L_81)
.L_81:
        /*00d4*/ 	.word	0x00000008
.L_82:


//--------------------- .nv.info._Z15cuda_add_sourcebPfS_Pii --------------------------
	.section	.nv.info._Z15cuda_add_sourcebPfS_Pii,"",@"SHT_CUDA_INFO"
	.sectionflags	@""
	.align	4


	//----- nvinfo : EIATTR_CUDA_API_VERSION
	.align		4
        /*0000*/ 	.byte	0x04, 0x37
        /*0002*/ 	.short	(.L_84 - .L_83)
.L_83:
        /*0004*/ 	.word	0x00000082


	//----- nvinfo : EIATTR_KPARAM_INFO
	.align		4
.L_84:
        /*0008*/ 	.byte	0x04, 0x17
        /*000a*/ 	.short	(.L_86 - .L_85)
.L_85:
        /*000c*/ 	.word	0x00000000
        /*0010*/ 	.short	0x0004
        /*0012*/ 	.short	0x0020
        /*0014*/ 	.byte	0x00, 0xf0, 0x11, 0x00


	//----- nvinfo : EIATTR_KPARAM_INFO
	.align		4
.L_86:
        /*0018*/ 	.byte	0x04, 0x17
        /*001a*/ 	.short	(.L_88 - .L_87)
.L_87:
        /*001c*/ 	.word	0x00000000
        /*0020*/ 	.short	0x0003
        /*0022*/ 	.short	0x0018
        /*0024*/ 	.byte	0x00, 0xf5, 0x21, 0x00


	//----- nvinfo : EIATTR_KPARAM_INFO
	.align		4
.L_88:
        /*0028*/ 	.byte	0x04, 0x17
        /*002a*/ 	.short	(.L_90 - .L_89)
.L_89:
        /*002c*/ 	.word	0x00000000
        /*0030*/ 	.short	0x0002
        /*0032*/ 	.short	0x0010
        /*0034*/ 	.byte	0x00, 0xf5, 0x21, 0x00


	//----- nvinfo : EIATTR_KPARAM_INFO
	.align		4
.L_90:
        /*0038*/ 	.byte	0x04, 0x17
        /*003a*/ 	.short	(.L_92 - .L_91)
.L_91:
        /*003c*/ 	.word	0x00000000
        /*0040*/ 	.short	0x0001
        /*0042*/ 	.short	0x0008
        /*0044*/ 	.byte	0x00, 0xf5, 0x21, 0x00


	//----- nvinfo : EIATTR_KPARAM_INFO
	.align		4
.L_92:
        /*0048*/ 	.byte	0x04, 0x17
        /*004a*/ 	.short	(.L_94 - .L_93)
.L_93:
        /*004c*/ 	.word	0x00000000
        /*0050*/ 	.short	0x0000
        /*0052*/ 	.short	0x0000
        /*0054*/ 	.byte	0x00, 0xf0, 0x05, 0x00


	//----- nvinfo : EIATTR_SPARSE_MMA_MASK
	.align		4
.L_94:
        /*0058*/ 	.byte	0x03, 0x50
        /*005a*/ 	.short	0x0000


	//----- nvinfo : EIATTR_MAXREG_COUNT
	.align		4
        /*005c*/ 	.byte	0x03, 0x1b
        /*005e*/ 	.short	0x00ff


	//----- nvinfo : EIATTR_MERCURY_ISA_VERSION
	.align		4
        /*0060*/ 	.byte	0x03, 0x5f
        /*0062*/ 	.short	0x0101


	//----- nvinfo : EIATTR_VRC_CTA_INIT_COUNT
	.align		4
        /*0064*/ 	.byte	0x02, 0x4a
	.zero		1
	.zero		1


	//----- nvinfo : EIATTR_EXIT_INSTR_OFFSETS
	.align		4
        /*0068*/ 	.byte	0x04, 0x1c
        /*006a*/ 	.short	(.L_96 - .L_95)


	//   ....[0]....
.L_95:
        /*006c*/ 	.word	0x00000070


	//   ....[1]....
        /*0070*/ 	.word	0x00000180


	//   ....[2]....
        /*0074*/ 	.word	0x00000240


	//----- nvinfo : EIATTR_CBANK_PARAM_SIZE
	.align		4
.L_96:
        /*0078*/ 	.byte	0x03, 0x19
        /*007a*/ 	.short	0x0024


	//----- nvinfo : EIATTR_PARAM_CBANK
	.align		4
        /*007c*/ 	.byte	0x04, 0x0a
        /*007e*/ 	.short	(.L_98 - .L_97)
	.align		4
.L_97:
        /*0080*/ 	.word	index@(.nv.constant0._Z15cuda_add_sourcebPfS_Pii)
        /*0084*/ 	.short	0x0380
        /*0086*/ 	.short	0x0024


	//----- nvinfo : EIATTR_SW_WAR
	.align		4
.L_98:
        /*0088*/ 	.byte	0x04, 0x36
        /*008a*/ 	.short	(.L_100 - .L_99)
.L_99:
        /*008c*/ 	.word	0x00000008
.L_100:


//--------------------- .nv.info._Z11cuda_recordPfS_Pii --------------------------
	.section	.nv.info._Z11cuda_recordPfS_Pii,"",@"SHT_CUDA_INFO"
	.sectionflags	@""
	.align	4


	//----- nvinfo : EIATTR_CUDA_API_VERSION
	.align		4
        /*0000*/ 	.byte	0x04, 0x37
        /*0002*/ 	.short	(.L_102 - .L_101)
.L_101:
        /*0004*/ 	.word	0x00000082


	//----- nvinfo : EIATTR_KPARAM_INFO
	.align		4
.L_102:
        /*0008*/ 	.byte	0x04, 0x17
        /*000a*/ 	.short	(.L_104 - .L_103)
.L_103:
        /*000c*/ 	.word	0x00000000
        /*0010*/ 	.short	0x0003
        /*0012*/ 	.short	0x0018
        /*0014*/ 	.byte	0x00, 0xf0, 0x11, 0x00


	//----- nvinfo : EIATTR_KPARAM_INFO
	.align		4
.L_104:
        /*0018*/ 	.byte	0x04, 0x17
        /*001a*/ 	.short	(.L_106 - .L_105)
.L_105:
        /*001c*/ 	.word	0x00000000
        /*0020*/ 	.short	0x0002
        /*0022*/ 	.short	0x0010
        /*0024*/ 	.byte	0x00, 0xf5, 0x21, 0x00


	//----- nvinfo : EIATTR_KPARAM_INFO
	.align		4
.L_106:
        /*0028*/ 	.byte	0x04, 0x17
        /*002a*/ 	.short	(.L_108 - .L_107)
.L_107:
        /*002c*/ 	.word	0x00000000
        /*0030*/ 	.short	0x0001
        /*0032*/ 	.short	0x0008
        /*0034*/ 	.byte	0x00, 0xf5, 0x21, 0x00


	//----- nvinfo : EIATTR_KPARAM_INFO
	.align		4
.L_108:
        /*0038*/ 	.byte	0x04, 0x17
        /*003a*/ 	.short	(.L_110 - .L_109)
.L_109:
        /*003c*/ 	.word	0x00000000
        /*0040*/ 	.short	0x0000
        /*0042*/ 	.short	0x0000
        /*0044*/ 	.byte	0x00, 0xf5, 0x21, 0x00


	//----- nvinfo : EIATTR_SPARSE_MMA_MASK
	.align		4
.L_110:
        /*0048*/ 	.byte	0x03, 0x50
        /*004a*/ 	.short	0x0000


	//----- nvinfo : EIATTR_MAXREG_COUNT
	.align		4
        /*004c*/ 	.byte	0x03, 0x1b
        /*004e*/ 	.short	0x00ff


	//----- nvinfo : EIATTR_MERCURY_ISA_VERSION
	.align		4
        /*0050*/ 	.byte	0x03, 0x5f
        /*0052*/ 	.short	0x0101


	//----- nvinfo : EIATTR_VRC_CTA_INIT_COUNT
	.align		4
        /*0054*/ 	.byte	0x02, 0x4a
	.zero		1
	.zero		1


	//----- nvinfo : EIATTR_EXIT_INSTR_OFFSETS
	.align		4
        /*0058*/ 	.byte	0x04, 0x1c
        /*005a*/ 	.short	(.L_112 - .L_111)


	//   ....[0]....
.L_111:
        /*005c*/ 	.word	0x00000070


	//   ....[1]....
        /*0060*/ 	.word	0x00000120


	//----- nvinfo : EIATTR_CBANK_PARAM_SIZE
	.align		4
.L_112:
        /*0064*/ 	.byte	0x03, 0x19
        /*0066*/ 	.short	0x001c


	//----- nvinfo : EIATTR_PARAM_CBANK
	.align		4
        /*0068*/ 	.byte	0x04, 0x0a
        /*006a*/ 	.short	(.L_114 - .L_113)
	.align		4
.L_113:
        /*006c*/ 	.word	index@(.nv.constant0._Z11cuda_recordPfS_Pii)
        /*0070*/ 	.short	0x0380
        /*0072*/ 	.short	0x001c


	//----- nvinfo : EIATTR_SW_WAR
	.align		4
.L_114:
        /*0074*/ 	.byte	0x04, 0x36
        /*0076*/ 	.short	(.L_116 - .L_115)
.L_115:
        /*0078*/ 	.word	0x00000008
.L_116:


//--------------------- .nv.info._Z16cuda_absorb_bndrPfiiif --------------------------
	.section	.nv.info._Z16cuda_absorb_bndrPfiiif,"",@"SHT_CUDA_INFO"
	.sectionflags	@""
	.align	4


	//----- nvinfo : EIATTR_CUDA_API_VERSION
	.align		4
        /*0000*/ 	.byte	0x04, 0x37
        /*0002*/ 	.short	(.L_118 - .L_117)
.L_117:
        /*0004*/ 	.word	0x00000082


	//----- nvinfo : EIATTR_KPARAM_INFO
	.align		4
.L_118:
        /*0008*/ 	.byte	0x04, 0x17
        /*000a*/ 	.short	(.L_120 - .L_119)
.L_119:
        /*000c*/ 	.word	0x00000000
        /*0010*/ 	.short	0x0004
        /*0012*/ 	.short	0x0014
        /*0014*/ 	.byte	0x00, 0xf0, 0x11, 0x00


	//----- nvinfo : EIATTR_KPARAM_INFO
	.align		4
.L_120:
        /*0018*/ 	.byte	0x04, 0x17
        /*001a*/ 	.short	(.L_122 - .L_121)
.L_121:
        /*001c*/ 	.word	0x00000000
        /*0020*/ 	.short	0x0003
        /*0022*/ 	.short	0x0010
        /*0024*/ 	.byte	0x00, 0xf0, 0x11, 0x00


	//----- nvinfo : EIATTR_KPARAM_INFO
	.align		4
.L_122:
        /*0028*/ 	.byte	0x04, 0x17
        /*002a*/ 	.short	(.L_124 - .L_123)
.L_123:
        /*002c*/ 	.word	0x00000000
        /*0030*/ 	.short	0x0002
        /*0032*/ 	.short	0x000c
        /*0034*/ 	.byte	0x00, 0xf0, 0x11, 0x00


	//----- nvinfo : EIATTR_KPARAM_INFO
	.align		4
.L_124:
        /*0038*/ 	.byte	0x04, 0x17
        /*003a*/ 	.short	(.L_126 - .L_125)
.L_125:
        /*003c*/ 	.word	0x00000000
        /*0040*/ 	.short	0x0001
        /*0042*/ 	.short	0x0008
        /*0044*/ 	.byte	0x00, 0xf0, 0x11, 0x00


	//----- nvinfo : EIATTR_KPARAM_INFO
	.align		4
.L_126:
        /*0048*/ 	.byte	0x04, 0x17
        /*004a*/ 	.short	(.L_128 - .L_127)
.L_127:
        /*004c*/ 	.word	0x00000000
        /*0050*/ 	.short	0x0000
        /*0052*/ 	.short	0x0000
        /*0054*/ 	.byte	0x00, 0xf5, 0x21, 0x00


	//----- nvinfo : EIATTR_SPARSE_MMA_MASK
	.align		4
.L_128:
        /*0058*/ 	.byte	0x03, 0x50
        /*005a*/ 	.short	0x0000


	//----- nvinfo : EIATTR_MAXREG_COUNT
	.align		4
        /*005c*/ 	.byte	0x03, 0x1b
        /*005e*/ 	.short	0x00ff


	//----- nvinfo : EIATTR_MERCURY_ISA_VERSION
	.align		4
        /*0060*/ 	.byte	0x03, 0x5f
        /*0062*/ 	.short	0x0101


	//----- nvinfo : EIATTR_VRC_CTA_INIT_COUNT
	.align		4
        /*0064*/ 	.byte	0x02, 0x4a
	.zero		1
	.zero		1


	//----- nvinfo : EIATTR_EXIT_INSTR_OFFSETS
	.align		4
        /*0068*/ 	.byte	0x04, 0x1c
        /*006a*/ 	.short	(.L_130 - .L_129)


	//   ....[0]....
.L_129:
        /*006c*/ 	.word	0x00000050


	//   ....[1]....
        /*0070*/ 	.word	0x000016b0


	//----- nvinfo : EIATTR_CRS_STACK_SIZE
	.align		4
.L_130:
        /*0074*/ 	.byte	0x04, 0x1e
        /*0076*/ 	.short	(.L_132 - .L_131)
.L_131:
        /*0078*/ 	.word	0x00000000


	//----- nvinfo : EIATTR_CBANK_PARAM_SIZE
	.align		4
.L_132:
        /*007c*/ 	.byte	0x03, 0x19
        /*007e*/ 	.short	0x0018


	//----- nvinfo : EIATTR_PARAM_CBANK
	.align		4
        /*0080*/ 	.byte	0x04, 0x0a
        /*0082*/ 	.short	(.L_134 - .L_133)
	.align		4
.L_133:
        /*0084*/ 	.word	index@(.nv.constant0._Z16cuda_absorb_bndrPfiiif)
        /*0088*/ 	.short	0x0380
        /*008a*/ 	.short	0x0018


	//----- nvinfo : EIATTR_SW_WAR
	.align		4
.L_134:
        /*008c*/ 	.byte	0x04, 0x36
        /*008e*/ 	.short	(.L_136 - .L_135)
.L_135:
        /*0090*/ 	.word	0x00000008
.L_136:


//--------------------- .nv.info._Z17cuda_trans_xy2txyPfS_iii --------------------------
	.section	.nv.info._Z17cuda_trans_xy2txyPfS_iii,"",@"SHT_CUDA_INFO"
	.sectionflags	@""
	.align	4


	//----- nvinfo : EIATTR_CUDA_API_VERSION
	.align		4
        /*0000*/ 	.byte	0x04, 0x37
        /*0002*/ 	.short	(.L_138 - .L_137)
.L_137:
        /*0004*/ 	.word	0x00000082


	//----- nvinfo : EIATTR_KPARAM_INFO
	.align		4
.L_138:
        /*0008*/ 	.byte	0x04, 0x17
        /*000a*/ 	.short	(.L_140 - .L_139)
.L_139:
        /*000c*/ 	.word	0x00000000
        /*0010*/ 	.short	0x0004
        /*0012*/ 	.short	0x0018
        /*0014*/ 	.byte	0x00, 0xf0, 0x11, 0x00


	//----- nvinfo : EIATTR_KPARAM_INFO
	.align		4
.L_140:
        /*0018*/ 	.byte	0x04, 0x17
        /*001a*/ 	.short	(.L_142 - .L_141)
.L_141:
        /*001c*/ 	.word	0x00000000
        /*0020*/ 	.short	0x0003
        /*0022*/ 	.short	0x0014
        /*0024*/ 	.byte	0x00, 0xf0, 0x11, 0x00


	//----- nvinfo : EIATTR_KPARAM_INFO
	.align		4
.L_142:
        /*0028*/ 	.byte	0x04, 0x17
        /*002a*/ 	.short	(.L_144 - .L_143)
.L_143:
        /*002c*/ 	.word	0x00000000
        /*0030*/ 	.short	0x0002
        /*0032*/ 	.short	0x0010
        /*0034*/ 	.byte	0x00, 0xf0, 0x11, 0x00


	//----- nvinfo : EIATTR_KPARAM_INFO
	.align		4
.L_144:
        /*0038*/ 	.byte	0x04, 0x17
        /*003a*/ 	.short	(.L_146 - .L_145)
.L_145:
        /*003c*/ 	.word	0x00000000
        /*0040*/ 	.short	0x0001
        /*0042*/ 	.short	0x0008
        /*0044*/ 	.byte	0x00, 0xf5, 0x21, 0x00


	//----- nvinfo : EIATTR_KPARAM_INFO
	.align		4
.L_146:
        /*0048*/ 	.byte	0x04, 0x17
        /*004a*/ 	.short	(.L_148 - .L_147)
.L_147:
        /*004c*/ 	.word	0x00000000
        /*0050*/ 	.short	0x0000
        /*0052*/ 	.short	0x0000
        /*0054*/ 	.byte	0x00, 0xf5, 0x21, 0x00


	//----- nvinfo : EIATTR_SPARSE_MMA_MASK
	.align		4
.L_148:
        /*0058*/ 	.byte	0x03, 0x50
        /*005a*/ 	.short	0x0000


	//----- nvinfo : EIATTR_MAXREG_COUNT
	.align		4
        /*005c*/ 	.byte	0x03, 0x1b
        /*005e*/ 	.short	0x00ff


	//----- nvinfo : EIATTR_MERCURY_ISA_VERSION
	.align		4
        /*0060*/ 	.byte	0x03, 0x5f
        /*0062*/ 	.short	0x0101


	//----- nvinfo : EIATTR_VRC_CTA_INIT_COUNT
	.align		4
        /*0064*/ 	.byte	0x02, 0x4a
	.zero		1
	.zero		1


	//----- nvinfo : EIATTR_EXIT_INSTR_OFFSETS
	.align		4
        /*0068*/ 	.byte	0x04, 0x1c
        /*006a*/ 	.short	(.L_150 - .L_149)


	//   ....[0]....
.L_149:
        /*006c*/ 	.word	0x00000070


	//   ....[1]....
        /*0070*/ 	.word	0x00000130


	//----- nvinfo : EIATTR_CBANK_PARAM_SIZE
	.align		4
.L_150:
        /*0074*/ 	.byte	0x03, 0x19
        /*0076*/ 	.short	0x001c


	//----- nvinfo : EIATTR_PARAM_CBANK
	.align		4
        /*0078*/ 	.byte	0x04, 0x0a
        /*007a*/ 	.short	(.L_152 - .L_151)
	.align		4
.L_151:
        /*007c*/ 	.word	index@(.nv.constant0._Z17cuda_trans_xy2txyPfS_iii)
        /*0080*/ 	.short	0x0380
        /*0082*/ 	.short	0x001c


	//----- nvinfo : EIATTR_SW_WAR
	.align		4
.L_152:
        /*0084*/ 	.byte	0x04, 0x36
        /*0086*/ 	.short	(.L_154 - .L_153)
.L_153:
        /*0088*/ 	.word	0x00000008
.L_154:


//--------------------- .nv.info._Z10cuda_set_gPiiiii --------------------------
	.section	.nv.info._Z10cuda_set_gPiiiii,"",@"SHT_CUDA_INFO"
	.sectionflags	@""
	.align	4


	//----- nvinfo : EIATTR_CUDA_API_VERSION
	.align		4
        /*0000*/ 	.byte	0x04, 0x37
        /*0002*/ 	.short	(.L_156 - .L_155)
.L_155:
        /*0004*/ 	.word	0x00000082


	//----- nvinfo : EIATTR_KPARAM_INFO
	.align		4
.L_156:
        /*0008*/ 	.byte	0x04, 0x17
        /*000a*/ 	.short	(.L_158 - .L_157)
.L_157:
        /*000c*/ 	.word	0x00000000
        /*0010*/ 	.short	0x0004
        /*0012*/ 	.short	0x0014
        /*0014*/ 	.byte	0x00, 0xf0, 0x11, 0x00


	//----- nvinfo : EIATTR_KPARAM_INFO
	.align		4
.L_158:
        /*0018*/ 	.byte	0x04, 0x17
        /*001a*/ 	.short	(.L_160 - .L_159)
.L_159:
        /*001c*/ 	.word	0x00000000
        /*0020*/ 	.short	0x0003
        /*0022*/ 	.short	0x0010
        /*0024*/ 	.byte	0x00, 0xf0, 0x11, 0x00


	//----- nvinfo : EIATTR_KPARAM_INFO
	.align		4
.L_160:
        /*0028*/ 	.byte	0x04, 0x17
        /*002a*/ 	.short	(.L_162 - .L_161)
.L_161:
        /*002c*/ 	.word	0x00000000
        /*0030*/ 	.short	0x0002
        /*0032*/ 	.short	0x000c
        /*0034*/ 	.byte	0x00, 0xf0, 0x11, 0x00


	//----- nvinfo : EIATTR_KPARAM_INFO
	.align		4
.L_162:
        /*0038*/ 	.byte	0x04, 0x17
        /*003a*/ 	.short	(.L_164 - .L_163)
.L_163:
        /*003c*/ 	.word	0x00000000
        /*0040*/ 	.short	0x0001
        /*0042*/ 	.short	0x0008
        /*0044*/ 	.byte	0x00, 0xf0, 0x11, 0x00


	//----- nvinfo : EIATTR_KPARAM_INFO
	.align		4
.L_164:
        /*0048*/ 	.byte	0x04, 0x17
        /*004a*/ 	.short	(.L_166 - .L_165)
.L_165:
        /*004c*/ 	.word	0x00000000
        /*0050*/ 	.short	0x0000
        /*0052*/ 	.short	0x0000
        /*0054*/ 	.byte	0x00, 0xf5, 0x21, 0x00


	//----- nvinfo : EIATTR_SPARSE_MMA_MASK
	.align		4
.L_166:
        /*0058*/ 	.byte	0x03, 0x50
        /*005a*/ 	.short	0x0000


	//----- nvinfo : EIATTR_MAXREG_COUNT
	.align		4
        /*005c*/ 	.byte	0x03, 0x1b
        /*005e*/ 	.short	0x00ff


	//----- nvinfo : EIATTR_MERCURY_ISA_VERSION
	.align		4
        /*0060*/ 	.byte	0x03, 0x5f
        /*0062*/ 	.short	0x0101


	//----- nvinfo : EIATTR_VRC_CTA_INIT_COUNT
	.align		4
        /*0064*/ 	.byte	0x02, 0x4a
	.zero		1
	.zero		1


	//----- nvinfo : EIATTR_EXIT_INSTR_OFFSETS
	.align		4
        /*0068*/ 	.byte	0x04, 0x1c
        /*006a*/ 	.short	(.L_168 - .L_167)


	//   ....[0]....
.L_167:
        /*006c*/ 	.word	0x00000070


	//   ....[1]....
        /*0070*/ 	.word	0x000002e0


	//----- nvinfo : EIATTR_CBANK_PARAM_SIZE
	.align		4
.L_168:
        /*0074*/ 	.byte	0x03, 0x19
        /*0076*/ 	.short	0x0018


	//----- nvinfo : EIATTR_PARAM_CBANK
	.align		4
        /*0078*/ 	.byte	0x04, 0x0a
        /*007a*/ 	.short	(.L_170 - .L_169)
	.align		4
.L_169:
        /*007c*/ 	.word	index@(.nv.constant0._Z10cuda_set_gPiiiii)
        /*0080*/ 	.short	0x0380
        /*0082*/ 	.short	0x0018


	//----- nvinfo : EIATTR_SW_WAR
	.align		4
.L_170:
        /*0084*/ 	.byte	0x04, 0x36
        /*0086*/ 	.short	(.L_172 - .L_171)
.L_171:
        /*0088*/ 	.word	0x00000008
.L_172:


//--------------------- .nv.info._Z10cuda_set_sPiiiiiiiiiii --------------------------
	.section	.nv.info._Z10cuda_set_sPiiiiiiiiiii,"",@"SHT_CUDA_INFO"
	.sectionflags	@""
	.align	4


	//----- nvinfo : EIATTR_CUDA_API_VERSION
	.align		4
        /*0000*/ 	.byte	0x04, 0x37
        /*0002*/ 	.short	(.L_174 - .L_173)
.L_173:
        /*0004*/ 	.word	0x00000082


	//----- nvinfo : EIATTR_KPARAM_INFO
	.align		4
.L_174:
        /*0008*/ 	.byte	0x04, 0x17
        /*000a*/ 	.short	(.L_176 - .L_175)
.L_175:
        /*000c*/ 	.word	0x00000000
        /*0010*/ 	.short	0x000a
        /*0012*/ 	.short	0x002c
        /*0014*/ 	.byte	0x00, 0xf0, 0x11, 0x00


	//----- nvinfo : EIATTR_KPARAM_INFO
	.align		4
.L_176:
        /*0018*/ 	.byte	0x04, 0x17
        /*001a*/ 	.short	(.L_178 - .L_177)
.L_177:
        /*001c*/ 	.word	0x00000000
        /*0020*/ 	.short	0x0009
        /*0022*/ 	.short	0x0028
        /*0024*/ 	.byte	0x00, 0xf0, 0x11, 0x00


	//----- nvinfo : EIATTR_KPARAM_INFO
	.align		4
.L_178:
        /*0028*/ 	.byte	0x04, 0x17
        /*002a*/ 	.short	(.L_180 - .L_179)
.L_179:
        /*002c*/ 	.word	0x00000000
        /*0030*/ 	.short	0x0008
        /*0032*/ 	.short	0x0024
        /*0034*/ 	.byte	0x00, 0xf0, 0x11, 0x00


	//----- nvinfo : EIATTR_KPARAM_INFO
	.align		4
.L_180:
        /*0038*/ 	.byte	0x04, 0x17
        /*003a*/ 	.short	(.L_182 - .L_181)
.L_181:
        /*003c*/ 	.word	0x00000000
        /*0040*/ 	.short	0x0007
        /*0042*/ 	.short	0x0020
        /*0044*/ 	.byte	0x00, 0xf0, 0x11, 0x00


	//----- nvinfo : EIATTR_KPARAM_INFO
	.align		4
.L_182:
        /*0048*/ 	.byte	0x04, 0x17
        /*004a*/ 	.short	(.L_184 - .L_183)
.L_183:
        /*004c*/ 	.word	0x00000000
        /*0050*/ 	.short	0x0006
        /*0052*/ 	.short	0x001c
        /*0054*/ 	.byte	0x00, 0xf0, 0x11, 0x00


	//----- nvinfo : EIATTR_KPARAM_INFO
	.align		4
.L_184:
        /*0058*/ 	.byte	0x04, 0x17
        /*005a*/ 	.short	(.L_186 - .L_185)
.L_185:
        /*005c*/ 	.word	0x00000000
        /*0060*/ 	.short	0x0005
        /*0062*/ 	.short	0x0018
        /*0064*/ 	.byte	0x00, 0xf0, 0x11, 0x00


	//----- nvinfo : EIATTR_KPARAM_INFO
	.align		4
.L_186:
        /*0068*/ 	.byte	0x04, 0x17
        /*006a*/ 	.short	(.L_188 - .L_187)
.L_187:
        /*006c*/ 	.word	0x00000000
        /*0070*/ 	.short	0x0004
        /*0072*/ 	.short	0x0014
        /*0074*/ 	.byte	0x00, 0xf0, 0x11, 0x00


	//----- nvinfo : EIATTR_KPARAM_INFO
	.align		4
.L_188:
        /*0078*/ 	.byte	0x04, 0x17
        /*007a*/ 	.short	(.L_190 - .L_189)
.L_189:
        /*007c*/ 	.word	0x00000000
        /*0080*/ 	.short	0x0003
        /*0082*/ 	.short	0x0010
        /*0084*/ 	.byte	0x00, 0xf0, 0x11, 0x00


	//----- nvinfo : EIATTR_KPARAM_INFO
	.align		4
.L_190:
        /*0088*/ 	.byte	0x04, 0x17
        /*008a*/ 	.short	(.L_192 - .L_191)
.L_191:
        /*008c*/ 	.word	0x00000000
        /*0090*/ 	.short	0x0002
        /*0092*/ 	.short	0x000c
        /*0094*/ 	.byte	0x00, 0xf0, 0x11, 0x00


	//----- nvinfo : EIATTR_KPARAM_INFO
	.align		4
.L_192:
        /*0098*/ 	.byte	0x04, 0x17
        /*009a*/ 	.short	(.L_194 - .L_193)
.L_193:
        /*009c*/ 	.word	0x00000000
        /*00a0*/ 	.short	0x0001
        /*00a2*/ 	.short	0x0008
        /*00a4*/ 	.byte	0x00, 0xf0, 0x11, 0x00


	//----- nvinfo : EIATTR_KPARAM_INFO
	.align		4
.L_194:
        /*00a8*/ 	.byte	0x04, 0x17
        /*00aa*/ 	.short	(.L_196 - .L_195)
.L_195:
        /*00ac*/ 	.word	0x00000000
        /*00b0*/ 	.short	0x0000
        /*00b2*/ 	.short	0x0000
        /*00b4*/ 	.byte	0x00, 0xf5, 0x21, 0x00


	//----- nvinfo : EIATTR_SPARSE_MMA_MASK
	.align		4
.L_196:
        /*00b8*/ 	.byte	0x03, 0x50
        /*00ba*/ 	.short	0x0000


	//----- nvinfo : EIATTR_MAXREG_COUNT
	.align		4
        /*00bc*/ 	.byte	0x03, 0x1b
        /*00be*/ 	.short	0x00ff


	//----- nvinfo : EIATTR_MERCURY_ISA_VERSION
	.align		4
        /*00c0*/ 	.byte	0x03, 0x5f
        /*00c2*/ 	.short	0x0101


	//----- nvinfo : EIATTR_VRC_CTA_INIT_COUNT
	.align		4
        /*00c4*/ 	.byte	0x02, 0x4a
	.zero		1
	.zero		1


	//----- nvinfo : EIATTR_EXIT_INSTR_OFFSETS
	.align		4
        /*00c8*/ 	.byte	0x04, 0x1c
        /*00ca*/ 	.short	(.L_198 - .L_197)


	//   ....[0]....
.L_197:
        /*00cc*/ 	.word	0x00000070


	//   ....[1]....
        /*00d0*/ 	.word	0x000001b0


	//----- nvinfo : EIATTR_CBANK_PARAM_SIZE
	.align		4
.L_198:
        /*00d4*/ 	.byte	0x03, 0x19
        /*00d6*/ 	.short	0x0030


	//----- nvinfo : EIATTR_PARAM_CBANK
	.align		4
        /*00d8*/ 	.byte	0x04, 0x0a
        /*00da*/ 	.short	(.L_200 - .L_199)
	.align		4
.L_199:
        /*00dc*/ 	.word	index@(.nv.constant0._Z10cuda_set_sPiiiiiiiiiii)
        /*00e0*/ 	.short	0x0380
        /*00e2*/ 	.short	0x0030


	//----- nvinfo : EIATTR_SW_WAR
	.align		4
.L_200:
        /*00e4*/ 	.byte	0x04, 0x36
        /*00e6*/ 	.short	(.L_202 - .L_201)
.L_201:
        /*00e8*/ 	.word	0x00000008
.L_202:


//--------------------- .nv.info._Z19cuda_ricker_waveletPfffi --------------------------
	.section	.nv.info._Z19cuda_ricker_waveletPfffi,"",@"SHT_CUDA_INFO"
	.sectionflags	@""
	.align	4


	//----- nvinfo : EIATTR_CUDA_API_VERSION
	.align		4
        /*0000*/ 	.byte	0x04, 0x37
        /*0002*/ 	.short	(.L_204 - .L_203)
.L_203:
        /*0004*/ 	.word	0x00000082


	//----- nvinfo : EIATTR_KPARAM_INFO
	.align		4
.L_204:
        /*0008*/ 	.byte	0x04, 0x17
        /*000a*/ 	.short	(.L_206 - .L_205)
.L_205:
        /*000c*/ 	.word	0x00000000
        /*0010*/ 	.short	0x0003
        /*0012*/ 	.short	0x0010
        /*0014*/ 	.byte	0x00, 0xf0, 0x11, 0x00


	//----- nvinfo : EIATTR_KPARAM_INFO
	.align		4
.L_206:
        /*0018*/ 	.byte	0x04, 0x17
        /*001a*/ 	.short	(.L_208 - .L_207)
.L_207:
        /*001c*/ 	.word	0x00000000
        /*0020*/ 	.short	0x0002
        /*0022*/ 	.short	0x000c
        /*0024*/ 	.byte	0x00, 0xf0, 0x11, 0x00


	//----- nvinfo : EIATTR_KPARAM_INFO
	.align		4
.L_208:
        /*0028*/ 	.byte	0x04, 0x17
        /*002a*/ 	.short	(.L_210 - .L_209)
.L_209:
        /*002c*/ 	.word	0x00000000
        /*0030*/ 	.short	0x0001
        /*0032*/ 	.short	0x0008
        /*0034*/ 	.byte	0x00, 0xf0, 0x11, 0x00


	//----- nvinfo : EIATTR_KPARAM_INFO
	.align		4
.L_210:
        /*0038*/ 	.byte	0x04, 0x17
        /*003a*/ 	.short	(.L_212 - .L_211)
.L_211:
        /*003c*/ 	.word	0x00000000
        /*0040*/ 	.short	0x0000
        /*0042*/ 	.short	0x0000
        /*0044*/ 	.byte	0x00, 0xf5, 0x21, 0x00


	//----- nvinfo : EIATTR_SPARSE_MMA_MASK
	.align		4
.L_212:
        /*0048*/ 	.byte	0x03, 0x50
        /*004a*/ 	.short	0x0000


	//----- nvinfo : EIATTR_MAXREG_COUNT
	.align		4
        /*004c*/ 	.byte	0x03, 0x1b
        /*004e*/ 	.short	0x00ff


	//----- nvinfo : EIATTR_MERCURY_ISA_VERSION
	.align		4
        /*0050*/ 	.byte	0x03, 0x5f
        /*0052*/ 	.short	0x0101


	//----- nvinfo : EIATTR_VRC_CTA_INIT_COUNT
	.align		4
        /*0054*/ 	.byte	0x02, 0x4a
	.zero		1
	.zero		1


	//----- nvinfo : EIATTR_EXIT_INSTR_OFFSETS
	.align		4
        /*0058*/ 	.byte	0x04, 0x1c
        /*005a*/ 	.short	(.L_214 - .L_213)


	//   ....[0]....
.L_213:
        /*005c*/ 	.word	0x00000070


	//   ....[1]....
        /*0060*/ 	.word	0x00000390


	//----- nvinfo : EIATTR_CRS_STACK_SIZE
	.align		4
.L_214:
        /*0064*/ 	.byte	0x04, 0x1e
        /*0066*/ 	.short	(.L_216 - .L_215)
.L_215:
        /*0068*/ 	.word	0x00000000


	//----- nvinfo : EIATTR_CBANK_PARAM_SIZE
	.align		4
.L_216:
        /*006c*/ 	.byte	0x03, 0x19
        /*006e*/ 	.short	0x0014


	//----- nvinfo : EIATTR_PARAM_CBANK
	.align		4
        /*0070*/ 	.byte	0x04, 0x0a
        /*0072*/ 	.short	(.L_218 - .L_217)
	.align		4
.L_217:
        /*0074*/ 	.word	index@(.nv.constant0._Z19cuda_ricker_waveletPfffi)
        /*0078*/ 	.short	0x0380
        /*007a*/ 	.short	0x0014


	//----- nvinfo : EIATTR_SW_WAR
	.align		4
.L_218:
        /*007c*/ 	.byte	0x04, 0x36
        /*007e*/ 	.short	(.L_220 - .L_219)
.L_219:
        /*0080*/ 	.word	0x00000008
.L_220:


//--------------------- .nv.callgraph             --------------------------
	.section	.nv.callgraph,"",@"SHT_CUDA_CALLGRAPH"
	.align	4
	.sectionentsize	8
	.align		4
        /*0000*/ 	.word	0x00000000
	.align		4
        /*0004*/ 	.word	0xffffffff
	.align		4
        /*0008*/ 	.word	0x00000000
	.align		4
        /*000c*/ 	.word	0xfffffffe
	.align		4
        /*0010*/ 	.word	0x00000000
	.align		4
        /*0014*/ 	.word	0xfffffffd
	.align		4
        /*0018*/ 	.word	0x00000000
	.align		4
        /*001c*/ 	.word	0xfffffffc


//--------------------- .nv.constant3             --------------------------
	.section	.nv.constant3,"a",@progbits
	.align	4
.nv.constant3:
	.type		stencil,@object
	.size		stencil,(.L_0 - stencil)
stencil:
        /*0000*/ 	.byte	0xe4, 0x38, 0x36, 0xc0, 0xcd, 0xcc, 0xcc, 0x3f, 0xcd, 0xcc, 0x4c, 0xbe, 0x01, 0x0d, 0xd0, 0x3c
        /*0010*/ 	.byte	0xa1, 0x0e, 0xea, 0xba
.L_0:


//--------------------- .text._Z14cuda_step_fd3dPfS_S_fffiii --------------------------
	.section	.text._Z14cuda_step_fd3dPfS_S_fffiii,"ax",@progbits
	.align	128
        .global         _Z14cuda_step_fd3dPfS_S_fffiii
        .type           _Z14cuda_step_fd3dPfS_S_fffiii,@function
        .size           _Z14cuda_step_fd3dPfS_S_fffiii,(.L_x_50 - _Z14cuda_step_fd3dPfS_S_fffiii)
        .other          _Z14cuda_step_fd3dPfS_S_fffiii,@"STO_CUDA_ENTRY STV_DEFAULT"
_Z14cuda_step_fd3dPfS_S_fffiii:
.text._Z14cuda_step_fd3dPfS_S_fffiii:
[----:B------:R-:W-:Y:S01]  /*0000*/  LDC R1, c[0x0][0x37c] ;  /* 0x0000df00ff017b82 */ /* 0x000fe20000000800 */
[----:B------:R-:W0:Y:S01]  /*0010*/  S2R R0, SR_TID.Y ;  /* 0x0000000000007919 */ /* 0x000e220000002200 */
[----:B------:R-:W1:Y:S06]  /*0020*/  LDCU UR9, c[0x0][0x360] ;  /* 0x00006c00ff0977ac */ /* 0x000e6c0008000800 */
[----:B------:R-:W0:Y:S01]  /*0030*/  S2UR UR11, SR_CTAID.Y ;  /* 0x00000000000b79c3 */ /* 0x000e220000002600 */
[----:B------:R-:W1:Y:S01]  /*0040*/  S2R R2, SR_TID.X ;  /* 0x0000000000027919 */ /* 0x000e620000002100 */
[----:B------:R-:W2:Y:S01]  /*0050*/  LDCU UR15, c[0x0][0x3a8] ;  /* 0x00007500ff0f77ac */ /* 0x000ea20008000800 */
[----:B------:R-:W1:Y:S01]  /*0060*/  S2R R11, SR_CTAID.X ;  /* 0x00000000000b7919 */ /* 0x000e620000002500 */
[----:B------:R-:W3:Y:S04]  /*0070*/  LDCU UR14, c[0x0][0x3a4] ;  /* 0x00007480ff0e77ac */ /* 0x000ee80008000800 */
[----:B------:R-:W0:Y:S01]  /*0080*/  LDC R21, c[0x0][0x364] ;  /* 0x0000d900ff157b82 */ /* 0x000e220000000800 */
[----:B------:R-:W4:Y:S01]  /*0090*/  LDCU.64 UR12, c[0x0][0x358] ;  /* 0x00006b00ff0c77ac */ /* 0x000f220008000a00 */
[----:B--2---:R-:W-:-:S02]  /*00a0*/  UIADD3 UR5, UPT, UPT, UR15, 0x68, URZ ;  /* 0x000000680f057890 */ /* 0x004fc4000fffe0ff */
[----:B---3--:R-:W-:Y:S02]  /*00b0*/  UIADD3 UR4, UPT, UPT, UR14, 0x68, URZ ;  /* 0x000000680e047890 */ /* 0x008fe4000fffe0ff */
[----:B------:R-:W-:-:S04]  /*00c0*/  UIADD3 UR7, UPT, UPT, UR14, 0x6c, URZ ;  /* 0x0000006c0e077890 */ /* 0x000fc8000fffe0ff */
[----:B------:R-:W-:Y:S01]  /*00d0*/  USHF.L.U32 UR6, UR7, 0x2, URZ ;  /* 0x0000000207067899 */ /* 0x000fe200080006ff */
[----:B0-----:R-:W-:-:S05]  /*00e0*/  IMAD R20, R21, UR11, R0 ;  /* 0x0000000b15147c24 */ /* 0x001fca000f8e0200 */
[----:B------:R-:W-:Y:S01]  /*00f0*/  ISETP.GE.AND P0, PT, R20, UR5, PT ;  /* 0x0000000514007c0c */ /* 0x000fe2000bf06270 */
[----:B-1----:R-:W-:-:S05]  /*0100*/  IMAD R22, R11, UR9, R2 ;  /* 0x000000090b167c24 */ /* 0x002fca000f8e0202 */
[C---:B------:R-:W-:Y:S01]  /*0110*/  ISETP.LT.AND P0, PT, R22.reuse, UR4, !P0 ;  /* 0x0000000416007c0c */ /* 0x040fe2000c701270 */
[----:B------:R-:W-:Y:S01]  /*0120*/  UIADD3 UR4, UPT, UPT, UR15, 0x6c, URZ ;  /* 0x0000006c0f047890 */ /* 0x000fe2000fffe0ff */
[----:B------:R-:W-:-:S03]  /*0130*/  IADD3 R11, PT, PT, R22, UR6, RZ ;  /* 0x00000006160b7c10 */ /* 0x000fc6000fffe0ff */
[----:B------:R-:W-:Y:S02]  /*0140*/  UIMAD UR8, UR7, UR4, URZ ;  /* 0x00000004070872a4 */ /* 0x000fe4000f8e02ff */
[----:B------:R-:W-:-:S05]  /*0150*/  IMAD R11, R20, UR7, R11 ;  /* 0x00000007140b7c24 */ /* 0x000fca000f8e020b */
[----:B------:R-:W-:Y:S01]  /*0160*/  IADD3 R11, PT, PT, R11, 0x4, RZ ;  /* 0x000000040b0b7810 */ /* 0x000fe20007ffe0ff */
[----:B------:R-:W0:Y:S03]  /*0170*/  @P0 LDC.64 R14, c[0x0][0x388] ;  /* 0x0000e200ff0e0b82 */ /* 0x000e260000000a00 */
[----:B------:R-:W-:-:S04]  /*0180*/  IADD3 R17, PT, PT, R11, UR8, RZ ;  /* 0x000000080b117c10 */ /* 0x000fc8000fffe0ff */
[----:B------:R-:W-:Y:S01]  /*0190*/  IADD3 R23, PT, PT, R17, UR8, RZ ;  /* 0x0000000811177c10 */ /* 0x000fe2000fffe0ff */
[----:B------:R-:W1:Y:S08]  /*01a0*/  @P0 LDC.64 R12, c[0x0][0x388] ;  /* 0x0000e200ff0c0b82 */ /* 0x000e700000000a00 */
[----:B------:R-:W2:Y:S08]  /*01b0*/  @P0 LDC.64 R28, c[0x0][0x388] ;  /* 0x0000e200ff1c0b82 */ /* 0x000eb00000000a00 */
[----:B------:R-:W3:Y:S01]  /*01c0*/  @P0 LDC.64 R18, c[0x0][0x388] ;  /* 0x0000e200ff120b82 */ /* 0x000ee20000000a00 */
[----:B0-----:R-:W-:-:S05]  /*01d0*/  @P0 IMAD.WIDE R14, R11, 0x4, R14 ;  /* 0x000000040b0e0825 */ /* 0x001fca00078e020e */
[----:B----4-:R0:W5:Y:S01]  /*01e0*/  @P0 LDG.E R26, desc[UR12][R14.64] ;  /* 0x0000000c0e1a0981 */ /* 0x010162000c1e1900 */
[----:B-1----:R-:W-:Y:S01]  /*01f0*/  @P0 IMAD.WIDE R12, R17, 0x4, R12 ;  /* 0x00000004110c0825 */ /* 0x002fe200078e020c */
[----:B------:R-:W1:Y:S04]  /*0200*/  @P0 LDC.64 R10, c[0x0][0x388] ;  /* 0x0000e200ff0a0b82 */ /* 0x000e680000000a00 */
[----:B------:R4:W5:Y:S01]  /*0210*/  @P0 LDG.E R3, desc[UR12][R12.64] ;  /* 0x0000000c0c030981 */ /* 0x000962000c1e1900 */
[----:B--2---:R-:W-:-:S03]  /*0220*/  @P0 IMAD.WIDE R28, R23, 0x4, R28 ;  /* 0x00000004171c0825 */ /* 0x004fc600078e021c */
[----:B0-----:R-:W0:Y:S01]  /*0230*/  @P0 LDC.64 R14, c[0x0][0x388] ;  /* 0x0000e200ff0e0b82 */ /* 0x001e220000000a00 */
[----:B------:R-:W-:Y:S01]  /*0240*/  IADD3 R23, PT, PT, R23, UR8, RZ ;  /* 0x0000000817177c10 */ /* 0x000fe2000fffe0ff */
[----:B------:R2:W5:Y:S06]  /*0250*/  @P0 LDG.E R4, desc[UR12][R28.64] ;  /* 0x0000000c1c040981 */ /* 0x00056c000c1e1900 */
[----:B----4-:R-:W4:Y:S01]  /*0260*/  @P0 LDC.64 R12, c[0x0][0x388] ;  /* 0x0000e200ff0c0b82 */ /* 0x010f220000000a00 */
[----:B------:R-:W-:-:S07]  /*0270*/  IADD3 R27, PT, PT, R23, UR8, RZ ;  /* 0x00000008171b7c10 */ /* 0x000fce000fffe0ff */
[----:B------:R-:W2:Y:S01]  /*0280*/  @P0 LDC.64 R16, c[0x0][0x388] ;  /* 0x0000e200ff100b82 */ /* 0x000ea20000000a00 */
[----:B------:R-:W-:Y:S01]  /*0290*/  IADD3 R25, PT, PT, R27, UR8, RZ ;  /* 0x000000081b197c10 */ /* 0x000fe2000fffe0ff */
[----:B---3--:R-:W-:-:S03]  /*02a0*/  @P0 IMAD.WIDE R18, R23, 0x4, R18 ;  /* 0x0000000417120825 */ /* 0x008fc600078e0212 */
[----:B------:R-:W-:Y:S01]  /*02b0*/  IADD3 R23, PT, PT, R25, UR8, RZ ;  /* 0x0000000819177c10 */ /* 0x000fe2000fffe0ff */
[----:B-1----:R-:W-:Y:S01]  /*02c0*/  @P0 IMAD.WIDE R10, R27, 0x4, R10 ;  /* 0x000000041b0a0825 */ /* 0x002fe200078e020a */
[----:B------:R1:W5:Y:S02]  /*02d0*/  @P0 LDG.E R5, desc[UR12][R18.64] ;  /* 0x0000000c12050981 */ /* 0x000364000c1e1900 */
[C---:B------:R-:W-:Y:S01]  /*02e0*/  @P0 IADD3 R27, PT, PT, R23.reuse, UR8, RZ ;  /* 0x00000008171b0c10 */ /* 0x040fe2000fffe0ff */
[----:B0-----:R-:W-:Y:S01]  /*02f0*/  @P0 IMAD.WIDE R14, R23, 0x4, R14 ;  /* 0x00000004170e0825 */ /* 0x001fe200078e020e */
[----:B------:R1:W5:Y:S01]  /*0300*/  @P0 LDG.E R7, desc[UR12][R10.64] ;  /* 0x0000000c0a070981 */ /* 0x000362000c1e1900 */
[----:B------:R-:W0:Y:S03]  /*0310*/  LDC R23, c[0x0][0x3ac] ;  /* 0x0000eb00ff177b82 */ /* 0x000e260000000800 */
[----:B------:R1:W5:Y:S01]  /*0320*/  @P0 LDG.E R8, desc[UR12][R14.64] ;  /* 0x0000000c0e080981 */ /* 0x000362000c1e1900 */
[----:B----4-:R-:W-:-:S05]  /*0330*/  @P0 IMAD.WIDE R12, R25, 0x4, R12 ;  /* 0x00000004190c0825 */ /* 0x010fca00078e020c */
[----:B------:R1:W5:Y:S01]  /*0340*/  @P0 LDG.E R6, desc[UR12][R12.64] ;  /* 0x0000000c0c060981 */ /* 0x000362000c1e1900 */
[----:B--2---:R-:W-:-:S05]  /*0350*/  @P0 IMAD.WIDE R16, R27, 0x4, R16 ;  /* 0x000000041b100825 */ /* 0x004fca00078e0210 */
[----:B------:R1:W5:Y:S01]  /*0360*/  @P0 LDG.E R9, desc[UR12][R16.64] ;  /* 0x0000000c10090981 */ /* 0x000362000c1e1900 */
[----:B0-----:R-:W-:-:S13]  /*0370*/  ISETP.GT.AND P1, PT, R23, -0x64, PT ;  /* 0xffffff9c1700780c */ /* 0x001fda0003f24270 */
[----:B-1----:R-:W-:Y:S05]  /*0380*/  @!P1 EXIT ;  /* 0x000000000000994d */ /* 0x002fea0003800000 */
[----:B------:R-:W0:Y:S01]  /*0390*/  S2R R10, SR_CgaCtaId ;  /* 0x00000000000a7919 */ /* 0x000e220000008800 */
[----:B------:R-:W-:Y:S01]  /*03a0*/  IMAD R11, R21, UR11, R21 ;  /* 0x0000000b150b7c24 */ /* 0x000fe2000f8e0215 */
[----:B------:R-:W-:Y:S01]  /*03b0*/  MOV R13, 0x400 ;  /* 0x00000400000d7802 */ /* 0x000fe20000000f00 */
[----:B------:R-:W-:Y:S02]  /*03c0*/  UIADD3 UR4, UPT, UPT, UR15, 0x64, URZ ;  /* 0x000000640f047890 */ /* 0x000fe4000fffe0ff */
[----:B------:R-:W-:Y:S01]  /*03d0*/  MOV R15, UR15 ;  /* 0x0000000f000f7c02 */ /* 0x000fe20008000f00 */
[----:B------:R-:W-:Y:S01]  /*03e0*/  HFMA2 R16, -RZ, RZ, 0, 2.384185791015625e-07 ;  /* 0x00000004ff107431 */ /* 0x000fe200000001ff */
[----:B------:R-:W-:Y:S01]  /*03f0*/  MOV R19, UR15 ;  /* 0x0000000f00137c02 */ /* 0x000fe20008000f00 */
[----:B------:R-:W-:Y:S01]  /*0400*/  UIADD3 UR10, UPT, UPT, UR14, 0x64, URZ ;  /* 0x000000640e0a7890 */ /* 0x000fe2000fffe0ff */
[----:B------:R-:W-:Y:S01]  /*0410*/  MOV R17, UR15 ;  /* 0x0000000f00117c02 */ /* 0x000fe20008000f00 */
[----:B------:R-:W1:Y:S01]  /*0420*/  LDCU UR11, c[0x3][0x10] ;  /* 0x00c00200ff0b77ac */ /* 0x000e620008000800 */
[----:B------:R-:W-:-:S02]  /*0430*/  IADD3 R12, PT, PT, R11, R0, RZ ;  /* 0x000000000b0c7210 */ /* 0x000fc40007ffe0ff */
[----:B------:R-:W-:Y:S01]  /*0440*/  LEA R14, R19, R20, 0x3 ;  /* 0x00000014130e7211 */ /* 0x000fe200078e18ff */
[----:B------:R-:W2:Y:S01]  /*0450*/  LDCU UR20, c[0x0][0x3a0] ;  /* 0x00007400ff1477ac */ /* 0x000ea20008000800 */
[----:B------:R-:W-:Y:S02]  /*0460*/  LEA R12, R17, R12, 0x2 ;  /* 0x0000000c110c7211 */ /* 0x000fe400078e10ff */
[----:B------:R-:W-:Y:S01]  /*0470*/  ISETP.GE.AND P1, PT, R20, UR4, PT ;  /* 0x0000000414007c0c */ /* 0x000fe2000bf26270 */
[----:B------:R-:W3:Y:S01]  /*0480*/  LDCU.64 UR4, c[0x0][0x388] ;  /* 0x00007100ff0477ac */ /* 0x000ee20008000a00 */
[----:B------:R-:W-:Y:S02]  /*0490*/  IADD3 R19, PT, PT, R14, 0x360, RZ ;  /* 0x000003600e137810 */ /* 0x000fe40007ffe0ff */
[----:B------:R-:W-:Y:S01]  /*04a0*/  IADD3 R17, PT, PT, R12, 0x1b0, RZ ;  /* 0x000001b00c117810 */ /* 0x000fe20007ffe0ff */
[----:B------:R-:W4:Y:S01]  /*04b0*/  LDCU.128 UR16, c[0x3][URZ] ;  /* 0x00c00000ff1077ac */ /* 0x000f220008000c00 */
[----:B------:R-:W-:Y:S01]  /*04c0*/  MOV R12, UR14 ;  /* 0x0000000e000c7c02 */ /* 0x000fe20008000f00 */
[----:B------:R-:W-:Y:S01]  /*04d0*/  IMAD R19, R19, UR7, R22 ;  /* 0x0000000713137c24 */ /* 0x000fe2000f8e0216 */
[----:B------:R-:W-:Y:S01]  /*04e0*/  VIADDMNMX R11, R23, 0x67, R16, !PT ;  /* 0x00000067170b7846 */ /* 0x000fe20007800110 */
[----:B------:R-:W-:Y:S01]  /*04f0*/  IMAD R17, R17, UR7, R22 ;  /* 0x0000000711117c24 */ /* 0x000fe2000f8e0216 */
[----:B------:R-:W-:-:S02]  /*0500*/  ISETP.LT.AND P1, PT, R22, UR10, !P1 ;  /* 0x0000000a16007c0c */ /* 0x000fc4000cf21270 */
[----:B------:R-:W-:Y:S02]  /*0510*/  IADD3 R11, PT, PT, -R11, RZ, RZ ;  /* 0x000000ff0b0b7210 */ /* 0x000fe40007ffe1ff */
[----:B------:R-:W-:Y:S02]  /*0520*/  LEA R17, R12, R17, 0x2 ;  /* 0x000000110c117211 */ /* 0x000fe400078e10ff */
[----:B0-----:R-:W-:Y:S02]  /*0530*/  LEA R13, R10, R13, 0x18 ;  /* 0x0000000d0a0d7211 */ /* 0x001fe400078ec0ff */
[----:B------:R-:W-:Y:S01]  /*0540*/  LEA R10, R15, R20, 0x2 ;  /* 0x000000140f0a7211 */ /* 0x000fe200078e10ff */
[----:B------:R-:W-:Y:S01]  /*0550*/  IMAD.U32 R20, RZ, RZ, UR14 ;  /* 0x0000000eff147e24 */ /* 0x000fe2000f8e00ff */
[----:B---3--:R-:W-:Y:S01]  /*0560*/  UIMAD.WIDE.U32 UR4, UR9, 0x4, UR4 ;  /* 0x00000004090478a5 */ /* 0x008fe2000f8e0004 */
[----:B------:R-:W-:Y:S01]  /*0570*/  IMAD R13, R0, 0x60, R13 ;  /* 0x00000060000d7824 */ /* 0x000fe200078e020d */
[----:B------:R-:W-:-:S02]  /*0580*/  IADD3 R15, PT, PT, R10, 0x1b0, RZ ;  /* 0x000001b00a0f7810 */ /* 0x000fc40007ffe0ff */
[----:B------:R-:W-:Y:S01]  /*0590*/  MOV R10, UR14 ;  /* 0x0000000e000a7c02 */ /* 0x000fe20008000f00 */
[----:B------:R-:W0:Y:S01]  /*05a0*/  LDCU.64 UR14, c[0x0][0x398] ;  /* 0x00007300ff0e77ac */ /* 0x000e220008000a00 */
[----:B------:R-:W-:Y:S01]  /*05b0*/  LEA R20, R20, R19, 0x2 ;  /* 0x0000001314147211 */ /* 0x000fe200078e10ff */
[----:B------:R-:W-:Y:S01]  /*05c0*/  IMAD R15, R15, UR7, R22 ;  /* 0x000000070f0f7c24 */ /* 0x000fe2000f8e0216 */
[----:B------:R-:W-:Y:S01]  /*05d0*/  MOV R19, UR9 ;  /* 0x0000000900137c02 */ /* 0x000fe20008000f00 */
[----:B------:R-:W-:Y:S01]  /*05e0*/  UIMAD.WIDE UR6, UR6, 0x4, URZ ;  /* 0x00000004060678a5 */ /* 0x000fe2000f8e02ff */
[----:B------:R-:W-:Y:S02]  /*05f0*/  IADD3 R20, PT, PT, R20, 0x1b4, RZ ;  /* 0x000001b414147810 */ /* 0x000fe40007ffe0ff */
[----:B------:R-:W-:Y:S02]  /*0600*/  LEA R15, R10, R15, 0x2 ;  /* 0x0000000f0a0f7211 */ /* 0x000fe400078e10ff */
[----:B------:R-:W-:-:S02]  /*0610*/  LEA R10, R2, R13, 0x2 ;  /* 0x0000000d020a7211 */ /* 0x000fc400078e10ff */
[----:B------:R-:W-:Y:S02]  /*0620*/  IADD3 R22, PT, PT, R17, 0x1b4, RZ ;  /* 0x000001b411167810 */ /* 0x000fe40007ffe0ff */
[----:B------:R-:W-:Y:S01]  /*0630*/  LEA R19, R19, R10, 0x2 ;  /* 0x0000000a13137211 */ /* 0x000fe200078e10ff */
[----:B------:R-:W-:Y:S01]  /*0640*/  IMAD R18, R21, 0x60, R10 ;  /* 0x0000006015127824 */ /* 0x000fe200078e020a */
[----:B-12-4-:R-:W-:-:S07]  /*0650*/  IADD3 R21, PT, PT, R15, 0x1b4, RZ ;  /* 0x000001b40f157810 */ /* 0x016fce0007ffe0ff */
.L_x_2:
[----:B-1----:R-:W1:Y:S01]  /*0660*/  LDC.64 R14, c[0x0][0x388] ;  /* 0x0000e200ff0e7b82 */ /* 0x002e620000000a00 */
[----:B-----5:R-:W-:Y:S01]  /*0670*/  MOV R23, R3 ;  /* 0x0000000300177202 */ /* 0x020fe20000000f00 */
[----:B------:R-:W-:Y:S01]  /*0680*/  IMAD.MOV.U32 R3, RZ, RZ, R4 ;  /* 0x000000ffff037224 */ /* 0x000fe200078e0004 */
[----:B------:R-:W-:Y:S02]  /*0690*/  MOV R4, R5 ;  /* 0x0000000500047202 */ /* 0x000fe40000000f00 */
[----:B------:R-:W-:Y:S02]  /*06a0*/  MOV R5, R7 ;  /* 0x0000000700057202 */ /* 0x000fe40000000f00 */
[----:B------:R-:W-:Y:S02]  /*06b0*/  MOV R7, R6 ;  /* 0x0000000600077202 */ /* 0x000fe40000000f00 */
[----:B------:R-:W-:Y:S02]  /*06c0*/  MOV R6, R8 ;  /* 0x0000000800067202 */ /* 0x000fe40000000f00 */
[----:B------:R-:W-:-:S02]  /*06d0*/  MOV R8, R9 ;  /* 0x0000000900087202 */ /* 0x000fc40000000f00 */
[----:B------:R-:W-:Y:S02]  /*06e0*/  ISETP.GT.U32.AND P2, PT, R0, 0x3, PT ;  /* 0x000000030000780c */ /* 0x000fe40003f44070 */
[----:B------:R-:W-:Y:S01]  /*06f0*/  ISETP.GT.U32.AND P3, PT, R2, 0x3, PT ;  /* 0x000000030200780c */ /* 0x000fe20003f64070 */
[----:B-1----:R-:W-:-:S04]  /*0700*/  IMAD.WIDE R16, R20, 0x4, R14 ;  /* 0x0000000414107825 */ /* 0x002fc800078e020e */
[--C-:B------:R-:W-:Y:S01]  /*0710*/  IMAD.WIDE R12, R21, 0x4, R14.reuse ;  /* 0x00000004150c7825 */ /* 0x100fe200078e020e */
[----:B------:R1:W5:Y:S01]  /*0720*/  @P0 LDG.E R9, desc[UR12][R16.64] ;  /* 0x0000000c10090981 */ /* 0x000362000c1e1900 */
[----:B------:R-:W-:Y:S04]  /*0730*/  BAR.SYNC.DEFER_BLOCKING 0x0 ;  /* 0x0000000000007b1d */ /* 0x000fe80000010000 */
[----:B------:R-:W-:Y:S02]  /*0740*/  @!P2 IADD3 R24, P4, PT, R12, -UR6, RZ ;  /* 0x800000060c18ac10 */ /* 0x000fe4000ff9e0ff */
[----:B------:R-:W-:Y:S01]  /*0750*/  MOV R28, 0x4 ;  /* 0x00000004001c7802 */ /* 0x000fe20000000f00 */
[----:B------:R-:W-:Y:S01]  /*0760*/  @!P2 IMAD.WIDE R14, R22, 0x4, R14 ;  /* 0x00000004160ea825 */ /* 0x000fe200078e020e */
[----:B------:R-:W-:-:S03]  /*0770*/  @!P2 IADD3.X R25, PT, PT, R13, ~UR7, RZ, P4, !PT ;  /* 0x800000070d19ac10 */ /* 0x000fc6000a7fe4ff */
[----:B------:R-:W-:-:S03]  /*0780*/  @!P3 IMAD.WIDE R28, R21, R28, UR4 ;  /* 0x00000004151cbe25 */ /* 0x000fc6000f8e021c */
[----:B------:R-:W2:Y:S04]  /*0790*/  @!P2 LDG.E R25, desc[UR12][R24.64] ;  /* 0x0000000c1819a981 */ /* 0x000ea8000c1e1900 */
[----:B------:R-:W3:Y:S04]  /*07a0*/  @!P2 LDG.E R15, desc[UR12][R14.64] ;  /* 0x0000000c0e0fa981 */ /* 0x000ee8000c1e1900 */
[----:B------:R-:W4:Y:S04]  /*07b0*/  @!P3 LDG.E R27, desc[UR12][R12.64+-0x10] ;  /* 0xfffff00c0c1bb981 */ /* 0x000f28000c1e1900 */
[----:B------:R-:W4:Y:S01]  /*07c0*/  @!P3 LDG.E R28, desc[UR12][R28.64] ;  /* 0x0000000c1c1cb981 */ /* 0x000f22000c1e1900 */
[----:B------:R-:W-:-:S02]  /*07d0*/  IADD3 R11, PT, PT, R11, 0x1, RZ ;  /* 0x000000010b0b7810 */ /* 0x000fc40007ffe0ff */
[----:B------:R-:W-:Y:S01]  /*07e0*/  IADD3 R22, PT, PT, R22, UR8, RZ ;  /* 0x0000000816167c10 */ /* 0x000fe2000fffe0ff */
[----:B--2---:R1:W-:Y:S04]  /*07f0*/  @!P2 STS [R10+0x10], R25 ;  /* 0x000010190a00a388 */ /* 0x0043e80000000800 */
[----:B---3--:R1:W-:Y:S04]  /*0800*/  @!P2 STS [R18+0x190], R15 ;  /* 0x0001900f1200a388 */ /* 0x0083e80000000800 */
[----:B----4-:R1:W-:Y:S04]  /*0810*/  @!P3 STS [R10+0x180], R27 ;  /* 0x0001801b0a00b388 */ /* 0x0103e80000000800 */
[----:B------:R1:W-:Y:S04]  /*0820*/  @!P3 STS [R19+0x190], R28 ;  /* 0x0001901c1300b388 */ /* 0x0003e80000000800 */
[----:B------:R1:W-:Y:S01]  /*0830*/  STS [R10+0x190], R5 ;  /* 0x000190050a007388 */ /* 0x0003e20000000800 */
[----:B------:R-:W-:Y:S01]  /*0840*/  BAR.SYNC.DEFER_BLOCKING 0x0 ;  /* 0x0000000000007b1d */ /* 0x000fe20000010000 */
[----:B------:R-:W-:-:S05]  /*0850*/  ISETP.NE.AND P2, PT, R11, -0x3, PT ;  /* 0xfffffffd0b00780c */ /* 0x000fca0003f45270 */
[----:B------:R-:W-:Y:S08]  /*0860*/  @!P1 BRA.U `(.L_x_0) ;  /* 0x0000000500189947 */ /* 0x000ff00003800000 */
[----:B------:R-:W2:Y:S01]  /*0870*/  S2UR UR10, SR_CgaCtaId ;  /* 0x00000000000a79c3 */ /* 0x000ea20000008800 */
[----:B------:R-:W-:Y:S01]  /*0880*/  UMOV UR9, 0x400 ;  /* 0x0000040000097882 */ /* 0x000fe20000000000 */
[----:B------:R-:W-:Y:S01]  /*0890*/  BSSY.RECONVERGENT B0, `(.L_x_0) ;  /* 0x0000043000007945 */ /* 0x000fe20003800200 */
[----:B--2---:R-:W-:-:S06]  /*08a0*/  ULEA UR9, UR10, UR9, 0x18 ;  /* 0x000000090a097291 */ /* 0x004fcc000f8ec0ff */
[----:B-1----:R-:W-:-:S05]  /*08b0*/  LEA R25, R2, UR9, 0x2 ;  /* 0x0000000902197c11 */ /* 0x002fca000f8e10ff */
[----:B------:R-:W-:-:S05]  /*08c0*/  IMAD R25, R0, 0x60, R25 ;  /* 0x0000006000197824 */ /* 0x000fca00078e0219 */
[----:B------:R-:W-:Y:S04]  /*08d0*/  LDS R14, [R25+0x130] ;  /* 0x00013000190e7984 */ /* 0x000fe80000000800 */
[----:B------:R-:W1:Y:S04]  /*08e0*/  LDS R15, [R25+0x1f0] ;  /* 0x0001f000190f7984 */ /* 0x000e680000000800 */
[----:B------:R-:W-:Y:S04]  /*08f0*/  LDS R27, [R25+0xd0] ;  /* 0x0000d000191b7984 */ /* 0x000fe80000000800 */
[----:B------:R-:W2:Y:S04]  /*0900*/  LDS R28, [R25+0x250] ;  /* 0x00025000191c7984 */ /* 0x000ea80000000800 */
[----:B------:R-:W-:Y:S04]  /*0910*/  LDS R16, [R25+0x70] ;  /* 0x0000700019107984 */ /* 0x000fe80000000800 */
[----:B------:R-:W3:Y:S01]  /*0920*/  LDS R17, [R25+0x2b0] ;  /* 0x0002b00019117984 */ /* 0x000ee20000000800 */
[----:B-1----:R-:W-:-:S03]  /*0930*/  FADD R24, R14, R15 ;  /* 0x0000000f0e187221 */ /* 0x002fc60000000000 */
[----:B------:R-:W-:Y:S01]  /*0940*/  LDS R15, [R25+0x10] ;  /* 0x00001000190f7984 */ /* 0x000fe20000000800 */
[----:B------:R-:W-:-:S03]  /*0950*/  FMUL R24, R24, UR17 ;  /* 0x0000001118187c20 */ /* 0x000fc60008400000 */
[----:B------:R1:W4:Y:S01]  /*0960*/  LDS R14, [R25+0x310] ;  /* 0x00031000190e7984 */ /* 0x0003220000000800 */
[----:B--2---:R-:W-:Y:S01]  /*0970*/  FADD R27, R27, R28 ;  /* 0x0000001c1b1b7221 */ /* 0x004fe20000000000 */
[----:B------:R-:W-:-:S04]  /*0980*/  FFMA R24, R5, UR16, R24 ;  /* 0x0000001005187c23 */ /* 0x000fc80008000018 */
[----:B------:R-:W-:Y:S01]  /*0990*/  FFMA R24, R27, UR18, R24 ;  /* 0x000000121b187c23 */ /* 0x000fe20008000018 */
[----:B-1----:R-:W-:Y:S01]  /*09a0*/  FADD R25, R3, R6 ;  /* 0x0000000603197221 */ /* 0x002fe20000000000 */
[----:B---3--:R-:W-:Y:S02]  /*09b0*/  FADD R27, R16, R17 ;  /* 0x00000011101b7221 */ /* 0x008fe40000000000 */
[----:B------:R-:W-:Y:S02]  /*09c0*/  LDS R17, [R10+0x18c] ;  /* 0x00018c000a117984 */ /* 0x000fe40000000800 */
[----:B------:R-:W-:Y:S01]  /*09d0*/  FFMA R24, R27, UR19, R24 ;  /* 0x000000131b187c23 */ /* 0x000fe20008000018 */
[----:B------:R-:W-:Y:S01]  /*09e0*/  FADD R27, R4, R7 ;  /* 0x00000007041b7221 */ /* 0x000fe20000000000 */
[----:B------:R-:W1:Y:S03]  /*09f0*/  LDS R16, [R10+0x194] ;  /* 0x000194000a107984 */ /* 0x000e660000000800 */
[----:B------:R-:W-:-:S04]  /*0a00*/  FMUL R28, R27, UR17 ;  /* 0x000000111b1c7c20 */ /* 0x000fc80008400000 */
[----:B------:R-:W-:-:S04]  /*0a10*/  FFMA R28, R5, UR16, R28 ;  /* 0x00000010051c7c23 */ /* 0x000fc8000800001c */
[----:B------:R-:W-:Y:S01]  /*0a20*/  FFMA R25, R25, UR18, R28 ;  /* 0x0000001219197c23 */ /* 0x000fe2000800001c */
[----:B----4-:R-:W-:Y:S01]  /*0a30*/  FADD R15, R15, R14 ;  /* 0x0000000e0f0f7221 */ /* 0x010fe20000000000 */
[----:B------:R-:W-:-:S03]  /*0a40*/  FADD R14, R8, R23 ;  /* 0x00000017080e7221 */ /* 0x000fc60000000000 */
[----:B------:R-:W-:Y:S01]  /*0a50*/  FFMA R24, R15, UR11, R24 ;  /* 0x0000000b0f187c23 */ /* 0x000fe20008000018 */
[----:B------:R-:W-:Y:S02]  /*0a60*/  FFMA R25, R14, UR19, R25 ;  /* 0x000000130e197c23 */ /* 0x000fe40008000019 */
[----:B------:R-:W-:Y:S01]  /*0a70*/  LDS R14, [R10+0x188] ;  /* 0x000188000a0e7984 */ /* 0x000fe20000000800 */
[----:B-1----:R-:W-:-:S03]  /*0a80*/  FADD R16, R17, R16 ;  /* 0x0000001011107221 */ /* 0x002fc60000000000 */
[----:B------:R-:W1:Y:S01]  /*0a90*/  LDS R17, [R10+0x198] ;  /* 0x000198000a117984 */ /* 0x000e620000000800 */
[----:B------:R-:W-:-:S04]  /*0aa0*/  FMUL R16, R16, UR17 ;  /* 0x0000001110107c20 */ /* 0x000fc80008400000 */
[----:B------:R-:W-:Y:S01]  /*0ab0*/  FFMA R16, R5, UR16, R16 ;  /* 0x0000001005107c23 */ /* 0x000fe20008000010 */
[----:B-1----:R-:W-:Y:S02]  /*0ac0*/  FADD R17, R14, R17 ;  /* 0x000000110e117221 */ /* 0x002fe40000000000 */
[----:B------:R-:W-:Y:S02]  /*0ad0*/  LDS R14, [R10+0x184] ;  /* 0x000184000a0e7984 */ /* 0x000fe40000000800 */
[----:B------:R-:W-:Y:S02]  /*0ae0*/  FFMA R16, R17, UR18, R16 ;  /* 0x0000001211107c23 */ /* 0x000fe40008000010 */
[----:B------:R-:W1:Y:S02]  /*0af0*/  LDS R17, [R10+0x19c] ;  /* 0x00019c000a117984 */ /* 0x000e640000000800 */
[----:B-1----:R-:W-:Y:S02]  /*0b00*/  FADD R17, R14, R17 ;  /* 0x000000110e117221 */ /* 0x002fe40000000000 */
[----:B------:R-:W-:Y:S02]  /*0b10*/  LDS R14, [R10+0x180] ;  /* 0x000180000a0e7984 */ /* 0x000fe40000000800 */
[----:B------:R-:W-:-:S02]  /*0b20*/  FFMA R16, R17, UR19, R16 ;  /* 0x0000001311107c23 */ /* 0x000fc40008000010 */
[----:B------:R-:W1:Y:S02]  /*0b30*/  LDS R17, [R10+0x1a0] ;  /* 0x0001a0000a117984 */ /* 0x000e640000000800 */
[----:B-1----:R-:W-:Y:S01]  /*0b40*/  FADD R17, R14, R17 ;  /* 0x000000110e117221 */ /* 0x002fe20000000000 */
[----:B-----5:R-:W-:-:S03]  /*0b50*/  FADD R14, R9, R26 ;  /* 0x0000001a090e7221 */ /* 0x020fc60000000000 */
[----:B------:R-:W-:Y:S01]  /*0b60*/  FFMA R26, R17, UR11, R16 ;  /* 0x0000000b111a7c23 */ /* 0x000fe20008000010 */
[----:B------:R-:W-:Y:S01]  /*0b70*/  FFMA R25, R14, UR11, R25 ;  /* 0x0000000b0e197c23 */ /* 0x000fe20008000019 */
[----:B------:R-:W-:Y:S06]  /*0b80*/  @!P1 BRA `(.L_x_1) ;  /* 0x00000000004c9947 */ /* 0x000fec0003800000 */
[----:B------:R-:W1:Y:S01]  /*0b90*/  LDC.64 R14, c[0x0][0x380] ;  /* 0x0000e000ff0e7b82 */ /* 0x000e620000000a00 */
[----:B------:R2:W3:Y:S07]  /*0ba0*/  LDG.E R28, desc[UR12][R12.64] ;  /* 0x0000000c0c1c7981 */ /* 0x0004ee000c1e1900 */
[----:B------:R-:W4:Y:S01]  /*0bb0*/  LDC.64 R16, c[0x0][0x390] ;  /* 0x0000e400ff107b82 */ /* 0x000f220000000a00 */
[----:B-1----:R-:W-:-:S05]  /*0bc0*/  IMAD.WIDE R14, R21, 0x4, R14 ;  /* 0x00000004150e7825 */ /* 0x002fca00078e020e */
[----:B------:R-:W5:Y:S01]  /*0bd0*/  LDG.E R29, desc[UR12][R14.64] ;  /* 0x0000000c0e1d7981 */ /* 0x000f62000c1e1900 */
[----:B----4-:R-:W-:-:S06]  /*0be0*/  IMAD.WIDE R16, R21, 0x4, R16 ;  /* 0x0000000415107825 */ /* 0x010fcc00078e0210 */
[----:B------:R-:W4:Y:S01]  /*0bf0*/  LDG.E R16, desc[UR12][R16.64] ;  /* 0x0000000c10107981 */ /* 0x000f22000c1e1900 */
[----:B0-----:R-:W-:-:S04]  /*0c00*/  FMUL R27, R24, UR15 ;  /* 0x0000000f181b7c20 */ /* 0x001fc80008400000 */
[----:B------:R-:W-:-:S04]  /*0c10*/  FFMA R24, R26, UR14, R27 ;  /* 0x0000000e1a187c23 */ /* 0x000fc8000800001b */
[----:B--2---:R-:W-:Y:S01]  /*0c20*/  FFMA R13, R25, UR20, R24 ;  /* 0x00000014190d7c23 */ /* 0x004fe20008000018 */
[----:B---3--:R-:W0:Y:S02]  /*0c30*/  F2F.F64.F32 R26, R28 ;  /* 0x0000001c001a7310 */ /* 0x008e240000201800 */
[----:B0-----:R-:W-:-:S06]  /*0c40*/  DADD R26, R26, R26 ;  /* 0x000000001a1a7229 */ /* 0x001fcc000000001a */
[----:B-----5:R-:W0:Y:S01]  /*0c50*/  F2F.F64.F32 R24, R29 ;  /* 0x0000001d00187310 */ /* 0x020e220000201800 */
[----:B----4-:R-:W-:-:S07]  /*0c60*/  FMUL R16, R16, R13 ;  /* 0x0000000d10107220 */ /* 0x010fce0000400000 */
[----:B------:R-:W1:Y:S01]  /*0c70*/  F2F.F64.F32 R12, R16 ;  /* 0x00000010000c7310 */ /* 0x000e620000201800 */
[----:B0-----:R-:W-:-:S08]  /*0c80*/  DADD R24, R26, -R24 ;  /* 0x000000001a187229 */ /* 0x001fd00000000818 */
[----:B-1----:R-:W-:-:S10]  /*0c90*/  DADD R12, R24, R12 ;  /* 0x00000000180c7229 */ /* 0x002fd4000000000c */
[----:B------:R-:W0:Y:S02]  /*0ca0*/  F2F.F32.F64 R13, R12 ;  /* 0x0000000c000d7310 */ /* 0x000e240000301000 */
[----:B0-----:R1:W-:Y:S02]  /*0cb0*/  STG.E desc[UR12][R14.64], R13 ;  /* 0x0000000d0e007986 */ /* 0x0013e4000c10190c */
.L_x_1:
[----:B0-----:R-:W-:Y:S05]  /*0cc0*/  BSYNC.RECONVERGENT B0 ;  /* 0x0000000000007941 */ /* 0x001fea0003800200 */
.L_x_0:
[----:B------:R-:W-:Y:S02]  /*0cd0*/  IADD3 R20, PT, PT, R20, UR8, RZ ;  /* 0x0000000814147c10 */ /* 0x000fe4000fffe0ff */
[----:B------:R-:W-:Y:S02]  /*0ce0*/  IADD3 R21, PT, PT, R21, UR8, RZ ;  /* 0x0000000815157c10 */ /* 0x000fe4000fffe0ff */
[----:B------:R-:W-:Y:S01]  /*0cf0*/  MOV R26, R23 ;  /* 0x00000017001a7202 */ /* 0x000fe20000000f00 */
[----:B------:R-:W-:Y:S06]  /*0d00*/  @P2 BRA `(.L_x_2) ;  /* 0xfffffff800542947 */ /* 0x000fec000383ffff */
[----:B0-----:R-:W-:Y:S05]  /*0d10*/  EXIT ;  /* 0x000000000000794d */ /* 0x001fea0003800000 */
.L_x_3:
[----:B------:R-:W-:-:S00]  /*0d20*/  BRA `(.L_x_3) ;  /* 0xfffffffc00fc7947 */ /* 0x000fc0000383ffff */
[----:B------:R-:W-:-:S00]  /*0d30*/  NOP ;  /* 0x0000000000007918 */ /* 0x000fc00000000000 */
        /* <DEDUP_REMOVED lines=12> */
.L_x_50:


//--------------------- .text._Z15cuda_add_sourcebPfS_Pii --------------------------
	.section	.text._Z15cuda_add_sourcebPfS_Pii,"ax",@progbits
	.align	128
        .global         _Z15cuda_add_sourcebPfS_Pii
        .type           _Z15cuda_add_sourcebPfS_Pii,@function
        .size           _Z15cuda_add_sourcebPfS_Pii,(.L_x_51 - _Z15cuda_add_sourcebPfS_Pii)
        .other          _Z15cuda_add_sourcebPfS_Pii,@"STO_CUDA_ENTRY STV_DEFAULT"
_Z15cuda_add_sourcebPfS_Pii:
.text._Z15cuda_add_sourcebPfS_Pii:
[----:B------:R-:W-:Y:S01]  /*0000*/  LDC R1, c[0x0][0x37c] ;  /* 0x0000df00ff017b82 */ /* 0x000fe20000000800 */
[----:B------:R-:W0:Y:S07]  /*0010*/  S2R R11, SR_TID.X ;  /* 0x00000000000b7919 */ /* 0x000e2e0000002100 */
[----:B------:R-:W0:Y:S01]  /*0020*/  S2UR UR4, SR_CTAID.X ;  /* 0x00000000000479c3 */ /* 0x000e220000002500 */
[----:B------:R-:W1:Y:S07]  /*0030*/  LDCU UR5, c[0x0][0x3a0] ;  /* 0x00007400ff0577ac */ /* 0x000e6e0008000800 */
[----:B------:R-:W0:Y:S02]  /*0040*/  LDC R0, c[0x0][0x360] ;  /* 0x0000d800ff007b82 */ /* 0x000e240000000800 */
[----:B0-----:R-:W-:-:S05]  /*0050*/  IMAD R11, R0, UR4, R11 ;  /* 0x00000004000b7c24 */ /* 0x001fca000f8e020b */
[----:B-1----:R-:W-:-:S13]  /*0060*/  ISETP.GE.AND P0, PT, R11, UR5, PT ;  /* 0x000000050b007c0c */ /* 0x002fda000bf06270 */
[----:B------:R-:W-:Y:S05]  /*0070*/  @P0 EXIT ;  /* 0x000000000000094d */ /* 0x000fea0003800000 */
[----:B------:R-:W0:Y:S02]  /*0080*/  LDCU.U8 UR4, c[0x0][0x380] ;  /* 0x00007000ff0477ac */ /* 0x000e240008000000 */
[----:B0-----:R-:W-:-:S04]  /*0090*/  UPRMT UR4, UR4, 0x8880, URZ ;  /* 0x0000888004047896 */ /* 0x001fc800080000ff */
[----:B------:R-:W-:-:S07]  /*00a0*/  UISETP.NE.AND UP0, UPT, UR4, URZ, UPT ;  /* 0x000000ff0400728c */ /* 0x000fce000bf05270 */
[----:B------:R-:W0:Y:S02]  /*00b0*/  LDCU.64 UR4, c[0x0][0x358] ;  /* 0x00006b00ff0477ac */ /* 0x000e240008000a00 */
[----:B------:R-:W-:Y:S05]  /*00c0*/  BRA.U !UP0, `(.L_x_4) ;  /* 0x0000000108307547 */ /* 0x000fea000b800000 */
[----:B------:R-:W1:Y:S08]  /*00d0*/  LDC.64 R4, c[0x0][0x398] ;  /* 0x0000e600ff047b82 */ /* 0x000e700000000a00 */
[----:B------:R-:W2:Y:S08]  /*00e0*/  LDC.64 R2, c[0x0][0x390] ;  /* 0x0000e400ff027b82 */ /* 0x000eb00000000a00 */
[----:B------:R-:W3:Y:S01]  /*00f0*/  LDC.64 R6, c[0x0][0x388] ;  /* 0x0000e200ff067b82 */ /* 0x000ee20000000a00 */
[----:B-1----:R-:W-:-:S06]  /*0100*/  IMAD.WIDE R4, R11, 0x4, R4 ;  /* 0x000000040b047825 */ /* 0x002fcc00078e0204 */
[----:B0-----:R-:W3:Y:S01]  /*0110*/  LDG.E R5, desc[UR4][R4.64] ;  /* 0x0000000404057981 */ /* 0x001ee2000c1e1900 */
[----:B--2---:R-:W-:-:S06]  /*0120*/  IMAD.WIDE R2, R11, 0x4, R2 ;  /* 0x000000040b027825 */ /* 0x004fcc00078e0202 */
[----:B------:R-:W2:Y:S01]  /*0130*/  LDG.E R2, desc[UR4][R2.64] ;  /* 0x0000000402027981 */ /* 0x000ea2000c1e1900 */
[----:B---3--:R-:W-:-:S05]  /*0140*/  IMAD.WIDE R6, R5, 0x4, R6 ;  /* 0x0000000405067825 */ /* 0x008fca00078e0206 */
[----:B------:R-:W2:Y:S02]  /*0150*/  LDG.E R9, desc[UR4][R6.64] ;  /* 0x0000000406097981 */ /* 0x000ea4000c1e1900 */
[----:B--2---:R-:W-:-:S05]  /*0160*/  FADD R9, R2, R9 ;  /* 0x0000000902097221 */ /* 0x004fca0000000000 */
[----:B------:R-:W-:Y:S01]  /*0170*/  STG.E desc[UR4][R6.64], R9 ;  /* 0x0000000906007986 */ /* 0x000fe2000c101904 */
[----:B------:R-:W-:Y:S05]  /*0180*/  EXIT ;  /* 0x000000000000794d */ /* 0x000fea0003800000 */
.L_x_4:
[----:B------:R-:W1:Y:S08]  /*0190*/  LDC.64 R2, c[0x0][0x398] ;  /* 0x0000e600ff027b82 */ /* 0x000e700000000a00 */
[----:B------:R-:W2:Y:S01]  /*01a0*/  LDC.64 R8, c[0x0][0x388] ;  /* 0x0000e200ff087b82 */ /* 0x000ea20000000a00 */
[----:B-1----:R-:W-:-:S07]  /*01b0*/  IMAD.WIDE R6, R11, 0x4, R2 ;  /* 0x000000040b067825 */ /* 0x002fce00078e0202 */
[----:B------:R-:W1:Y:S01]  /*01c0*/  LDC.64 R2, c[0x0][0x390] ;  /* 0x0000e400ff027b82 */ /* 0x000e620000000a00 */
[----:B0-----:R-:W2:Y:S01]  /*01d0*/  LDG.E R7, desc[UR4][R6.64] ;  /* 0x0000000406077981 */ /* 0x001ea2000c1e1900 */
[----:B-1----:R-:W-:-:S06]  /*01e0*/  IMAD.WIDE R4, R11, 0x4, R2 ;  /* 0x000000040b047825 */ /* 0x002fcc00078e0202 */
[----:B------:R-:W3:Y:S01]  /*01f0*/  LDG.E R4, desc[UR4][R4.64] ;  /* 0x0000000404047981 */ /* 0x000ee2000c1e1900 */
[----:B--2---:R-:W-:-:S05]  /*0200*/  IMAD.WIDE R2, R7, 0x4, R8 ;  /* 0x0000000407027825 */ /* 0x004fca00078e0208 */
[----:B------:R-:W3:Y:S02]  /*0210*/  LDG.E R9, desc[UR4][R2.64] ;  /* 0x0000000402097981 */ /* 0x000ee4000c1e1900 */
[----:B---3--:R-:W-:-:S05]  /*0220*/  FADD R9, -R4, R9 ;  /* 0x0000000904097221 */ /* 0x008fca0000000100 */
[----:B------:R-:W-:Y:S01]  /*0230*/  STG.E desc[UR4][R2.64], R9 ;  /* 0x0000000902007986 */ /* 0x000fe2000c101904 */
[----:B------:R-:W-:Y:S05]  /*0240*/  EXIT ;  /* 0x000000000000794d */ /* 0x000fea0003800000 */
.L_x_5:
        /* <DEDUP_REMOVED lines=11> */
.L_x_51:


//--------------------- .text._Z11cuda_recordPfS_Pii --------------------------
	.section	.text._Z11cuda_recordPfS_Pii,"ax",@progbits
	.align	128
        .global         _Z11cuda_recordPfS_Pii
        .type           _Z11cuda_recordPfS_Pii,@function
        .size           _Z11cuda_recordPfS_Pii,(.L_x_52 - _Z11cuda_recordPfS_Pii)
        .other          _Z11cuda_recordPfS_Pii,@"STO_CUDA_ENTRY STV_DEFAULT"
_Z11cuda_recordPfS_Pii:
.text._Z11cuda_recordPfS_Pii:
[----:B------:R-:W-:Y:S01]  /*0000*/  LDC R1, c[0x0][0x37c] ;  /* 0x0000df00ff017b82 */ /* 0x000fe20000000800 */
[----:B------:R-:W0:Y:S01]  /*0010*/  S2R R9, SR_TID.X ;  /* 0x0000000000097919 */ /* 0x000e220000002100 */
[----:B------:R-:W0:Y:S01]  /*0020*/  LDCU UR4, c[0x0][0x360] ;  /* 0x00006c00ff0477ac */ /* 0x000e220008000800 */
[----:B------:R-:W0:Y:S01]  /*0030*/  S2R R0, SR_CTAID.X ;  /* 0x0000000000007919 */ /* 0x000e220000002500 */
[----:B------:R-:W1:Y:S01]  /*0040*/  LDCU UR5, c[0x0][0x398] ;  /* 0x00007300ff0577ac */ /* 0x000e620008000800 */
[----:B0-----:R-:W-:-:S05]  /*0050*/  IMAD R9, R0, UR4, R9 ;  /* 0x0000000400097c24 */ /* 0x001fca000f8e0209 */
[----:B-1----:R-:W-:-:S13]  /*0060*/  ISETP.GE.AND P0, PT, R9, UR5, PT ;  /* 0x0000000509007c0c */ /* 0x002fda000bf06270 */
[----:B------:R-:W-:Y:S05]  /*0070*/  @P0 EXIT ;  /* 0x000000000000094d */ /* 0x000fea0003800000 */
[----:B------:R-:W0:Y:S01]  /*0080*/  LDC.64 R2, c[0x0][0x390] ;  /* 0x0000e400ff027b82 */ /* 0x000e220000000a00 */
[----:B------:R-:W1:Y:S07]  /*0090*/  LDCU.64 UR4, c[0x0][0x358] ;  /* 0x00006b00ff0477ac */ /* 0x000e6e0008000a00 */
[----:B------:R-:W2:Y:S08]  /*00a0*/  LDC.64 R4, c[0x0][0x380] ;  /* 0x0000e000ff047b82 */ /* 0x000eb00000000a00 */
[----:B------:R-:W3:Y:S01]  /*00b0*/  LDC.64 R6, c[0x0][0x388] ;  /* 0x0000e200ff067b82 */ /* 0x000ee20000000a00 */
[----:B0-----:R-:W-:-:S06]  /*00c0*/  IMAD.WIDE R2, R9, 0x4, R2 ;  /* 0x0000000409027825 */ /* 0x001fcc00078e0202 */
[----:B-1----:R-:W2:Y:S02]  /*00d0*/  LDG.E R3, desc[UR4][R2.64] ;  /* 0x0000000402037981 */ /* 0x002ea4000c1e1900 */
[----:B--2---:R-:W-:-:S06]  /*00e0*/  IMAD.WIDE R4, R3, 0x4, R4 ;  /* 0x0000000403047825 */ /* 0x004fcc00078e0204 */
[----:B------:R-:W2:Y:S01]  /*00f0*/  LDG.E R5, desc[UR4][R4.64] ;  /* 0x0000000404057981 */ /* 0x000ea2000c1e1900 */
[----:B---3--:R-:W-:-:S05]  /*0100*/  IMAD.WIDE R6, R9, 0x4, R6 ;  /* 0x0000000409067825 */ /* 0x008fca00078e0206 */
[----:B--2---:R-:W-:Y:S01]  /*0110*/  STG.E desc[UR4][R6.64], R5 ;  /* 0x0000000506007986 */ /* 0x004fe2000c101904 */
[----:B------:R-:W-:Y:S05]  /*0120*/  EXIT ;  /* 0x000000000000794d */ /* 0x000fea0003800000 */
.L_x_6:
        /* <DEDUP_REMOVED lines=13> */
.L_x_52:


//--------------------- .text._Z16cuda_absorb_bndrPfiiif --------------------------
	.section	.text._Z16cuda_absorb_bndrPfiiif,"ax",@progbits
	.align	128
        .global         _Z16cuda_absorb_bndrPfiiif
        .type           _Z16cuda_absorb_bndrPfiiif,@function
        .size           _Z16cuda_absorb_bndrPfiiif,(.L_x_48 - _Z16cuda_absorb_bndrPfiiif)
        .other          _Z16cuda_absorb_bndrPfiiif,@"STO_CUDA_ENTRY STV_DEFAULT"
_Z16cuda_absorb_bndrPfiiif:
.text._Z16cuda_absorb_bndrPfiiif:
[----:B------:R-:W-:Y:S08]  /*0000*/  LDC R1, c[0x0][0x37c] ;  /* 0x0000df00ff017b82 */ /* 0x000ff00000000800 */
[----:B------:R-:W0:Y:S01]  /*0010*/  LDC R0, c[0x0][0x390] ;  /* 0x0000e400ff007b82 */ /* 0x000e220000000800 */
[----:B------:R-:W1:Y:S07]  /*0020*/  S2R R9, SR_TID.Y ;  /* 0x0000000000097919 */ /* 0x000e6e0000002200 */
[----:B------:R-:W2:Y:S01]  /*0030*/  S2UR UR4, SR_CTAID.Y ;  /* 0x00000000000479c3 */ /* 0x000ea20000002600 */
[----:B0-----:R-:W-:-:S13]  /*0040*/  ISETP.GE.AND P0, PT, R0, -0x6b, PT ;  /* 0xffffff950000780c */ /* 0x001fda0003f06270 */
[----:B-12---:R-:W-:Y:S05]  /*0050*/  @!P0 EXIT ;  /* 0x000000000000894d */ /* 0x006fea0003800000 */
[----:B------:R-:W0:Y:S01]  /*0060*/  MUFU.RCP64H R3, 50 ;  /* 0x4049000000037908 */ /* 0x000e220000001800 */
[----:B------:R-:W1:Y:S01]  /*0070*/  LDC R12, c[0x0][0x364] ;  /* 0x0000d900ff0c7b82 */ /* 0x000e620000000800 */
[----:B------:R-:W-:Y:S01]  /*0080*/  IMAD.MOV.U32 R6, RZ, RZ, 0x0 ;  /* 0x00000000ff067424 */ /* 0x000fe200078e00ff */
[----:B------:R-:W-:Y:S01]  /*0090*/  UMOV UR5, URZ ;  /* 0x000000ff00057c82 */ /* 0x000fe20008000000 */
[----:B------:R-:W-:Y:S01]  /*00a0*/  IMAD.MOV.U32 R7, RZ, RZ, 0x40490000 ;  /* 0x40490000ff077424 */ /* 0x000fe200078e00ff */
[----:B------:R-:W-:Y:S01]  /*00b0*/  BSSY.RECONVERGENT B0, `(.L_x_7) ;  /* 0x0000017000007945 */ /* 0x000fe20003800200 */
[----:B------:R-:W-:Y:S02]  /*00c0*/  IMAD.MOV.U32 R2, RZ, RZ, 0x1 ;  /* 0x00000001ff027424 */ /* 0x000fe400078e00ff */
[----:B------:R-:W-:Y:S01]  /*00d0*/  IMAD.MOV.U32 R13, RZ, RZ, 0x40490000 ;  /* 0x40490000ff0d7424 */ /* 0x000fe200078e00ff */
[----:B------:R-:W2:Y:S03]  /*00e0*/  LDC R11, c[0x0][0x38c] ;  /* 0x0000e300ff0b7b82 */ /* 0x000ea60000000800 */
[----:B0-----:R-:W-:-:S08]  /*00f0*/  DFMA R4, R2, -R6, 1 ;  /* 0x3ff000000204742b */ /* 0x001fd00000000806 */
[----:B------:R-:W-:Y:S01]  /*0100*/  DFMA R4, R4, R4, R4 ;  /* 0x000000040404722b */ /* 0x000fe20000000004 */
[----:B-1----:R-:W-:-:S07]  /*0110*/  IMAD R12, R12, UR4, R9 ;  /* 0x000000040c0c7c24 */ /* 0x002fce000f8e0209 */
[----:B------:R-:W-:Y:S01]  /*0120*/  DFMA R4, R2, R4, R2 ;  /* 0x000000040204722b */ /* 0x000fe20000000002 */
[----:B--2---:R-:W-:-:S06]  /*0130*/  IADD3 R10, PT, PT, R12, -0x3a, -R11 ;  /* 0xffffffc60c0a7810 */ /* 0x004fcc0007ffe80b */
[----:B------:R-:W0:Y:S01]  /*0140*/  I2F.F64 R10, R10 ;  /* 0x0000000a000a7312 */ /* 0x000e220000201c00 */
[----:B------:R-:W-:-:S08]  /*0150*/  DFMA R2, R4, -R6, 1 ;  /* 0x3ff000000402742b */ /* 0x000fd00000000806 */
[----:B------:R-:W-:Y:S01]  /*0160*/  DFMA R2, R4, R2, R4 ;  /* 0x000000020402722b */ /* 0x000fe20000000004 */
[----:B0-----:R-:W-:-:S07]  /*0170*/  FSETP.GEU.AND P1, PT, |R11|, 6.5827683646048100446e-37, PT ;  /* 0x036000000b00780b */ /* 0x001fce0003f2e200 */
[----:B------:R-:W-:-:S08]  /*0180*/  DMUL R8, R10, R2 ;  /* 0x000000020a087228 */ /* 0x000fd00000000000 */
[----:B------:R-:W-:-:S08]  /*0190*/  DFMA R4, R8, -50, R10 ;  /* 0xc04900000804782b */ /* 0x000fd0000000000a */
[----:B------:R-:W-:-:S10]  /*01a0*/  DFMA R8, R2, R4, R8 ;  /* 0x000000040208722b */ /* 0x000fd40000000008 */
[----:B------:R-:W-:-:S05]  /*01b0*/  FFMA R0, RZ, 3.140625, R9 ;  /* 0x40490000ff007823 */ /* 0x000fca0000000009 */
[----:B------:R-:W-:-:S13]  /*01c0*/  FSETP.GT.AND P0, PT, |R0|, 1.469367938527859385e-39, PT ;  /* 0x001000000000780b */ /* 0x000fda0003f04200 */
[----:B------:R-:W-:Y:S05]  /*01d0*/  @P0 BRA P1, `(.L_x_8) ;  /* 0x0000000000100947 */ /* 0x000fea0000800000 */
[----:B------:R-:W-:-:S07]  /*01e0*/  MOV R0, 0x200 ;  /* 0x0000020000007802 */ /* 0x000fce0000000f00 */
[----:B------:R-:W-:Y:S05]  /*01f0*/  CALL.REL.NOINC `($__internal_0_$__cuda_sm20_div_rn_f64_full) ;  /* 0x0000001400307944 */ /* 0x000fea0003c00000 */
[----:B------:R-:W-:Y:S02]  /*0200*/  IMAD.MOV.U32 R8, RZ, RZ, R24 ;  /* 0x000000ffff087224 */ /* 0x000fe400078e0018 */
[----:B------:R-:W-:-:S07]  /*0210*/  IMAD.MOV.U32 R9, RZ, RZ, R25 ;  /* 0x000000ffff097224 */ /* 0x000fce00078e0019 */
.L_x_8:
[----:B------:R-:W-:Y:S05]  /*0220*/  BSYNC.RECONVERGENT B0 ;  /* 0x0000000000007941 */ /* 0x000fea0003800200 */
.L_x_7:
[----:B------:R-:W0:Y:S01]  /*0230*/  MUFU.RCP64H R3, 50 ;  /* 0x4049000000037908 */ /* 0x000e220000001800 */
[----:B------:R-:W-:Y:S01]  /*0240*/  IMAD.MOV.U32 R4, RZ, RZ, 0x0 ;  /* 0x00000000ff047424 */ /* 0x000fe200078e00ff */
[----:B------:R-:W-:Y:S01]  /*0250*/  IADD3 R10, PT, PT, -R12, 0x32, RZ ;  /* 0x000000320c0a7810 */ /* 0x000fe20007ffe1ff */
[----:B------:R-:W-:Y:S01]  /*0260*/  IMAD.MOV.U32 R5, RZ, RZ, 0x40490000 ;  /* 0x40490000ff057424 */ /* 0x000fe200078e00ff */
[----:B------:R-:W-:Y:S01]  /*0270*/  UMOV UR4, URZ ;  /* 0x000000ff00047c82 */ /* 0x000fe20008000000 */
[----:B------:R-:W-:Y:S01]  /*0280*/  IMAD.MOV.U32 R2, RZ, RZ, 0x1 ;  /* 0x00000001ff027424 */ /* 0x000fe200078e00ff */
[----:B------:R-:W-:Y:S02]  /*0290*/  BSSY.RECONVERGENT B0, `(.L_x_9) ;  /* 0x0000016000007945 */ /* 0x000fe40003800200 */
[----:B------:R-:W1:Y:S03]  /*02a0*/  I2F.F64.U32 R10, R10 ;  /* 0x0000000a000a7312 */ /* 0x000e660000201800 */
[----:B0-----:R-:W-:Y:S01]  /*02b0*/  DFMA R6, R2, -R4, 1 ;  /* 0x3ff000000206742b */ /* 0x001fe20000000804 */
[----:B-1----:R-:W-:-:S07]  /*02c0*/  FSETP.GEU.AND P1, PT, |R11|, 6.5827683646048100446e-37, PT ;  /* 0x036000000b00780b */ /* 0x002fce0003f2e200 */
[----:B------:R-:W-:-:S08]  /*02d0*/  DFMA R6, R6, R6, R6 ;  /* 0x000000060606722b */ /* 0x000fd00000000006 */
[----:B------:R-:W-:Y:S02]  /*02e0*/  DFMA R6, R2, R6, R2 ;  /* 0x000000060206722b */ /* 0x000fe40000000002 */
[----:B------:R-:W-:-:S06]  /*02f0*/  DADD R2, R8, 2 ;  /* 0x4000000008027429 */ /* 0x000fcc0000000000 */
[----:B------:R-:W-:-:S04]  /*0300*/  DFMA R4, R6, -R4, 1 ;  /* 0x3ff000000604742b */ /* 0x000fc80000000804 */
[----:B------:R-:W-:-:S04]  /*0310*/  LOP3.LUT R2, R3, 0x7ff00000, RZ, 0xc0, !PT ;  /* 0x7ff0000003027812 */ /* 0x000fc800078ec0ff */
[----:B------:R-:W-:Y:S01]  /*0320*/  DFMA R14, R6, R4, R6 ;  /* 0x00000004060e722b */ /* 0x000fe20000000006 */
[----:B------:R-:W-:-:S07]  /*0330*/  ISETP.NE.AND P6, PT, R2, 0x7ff00000, PT ;  /* 0x7ff000000200780c */ /* 0x000fce0003fc5270 */
[----:B------:R-:W-:-:S06]  /*0340*/  DMUL R6, R14, R10 ;  /* 0x0000000a0e067228 */ /* 0x000fcc0000000000 */
[----:B------:R-:W-:Y:S02]  /*0350*/  DSETP.EQ.AND P6, PT, |R8|, +INF , !P6 ;  /* 0x7ff000000800742a */ /* 0x000fe400077c2200 */
        /* <DEDUP_REMOVED lines=9> */
.L_x_10:
[----:B------:R-:W-:Y:S05]  /*03f0*/  BSYNC.RECONVERGENT B0 ;  /* 0x0000000000007941 */ /* 0x000fea0003800200 */
.L_x_9:
[----:B------:R-:W0:Y:S01]  /*0400*/  S2R R0, SR_TID.X ;  /* 0x0000000000007919 */ /* 0x000e220000002100 */
[----:B------:R-:W1:Y:S01]  /*0410*/  MUFU.RCP64H R3, 50 ;  /* 0x4049000000037908 */ /* 0x000e620000001800 */
[----:B------:R-:W0:Y:S01]  /*0420*/  S2UR UR6, SR_CTAID.X ;  /* 0x00000000000679c3 */ /* 0x000e220000002500 */
[----:B------:R-:W-:Y:S01]  /*0430*/  IMAD.MOV.U32 R4, RZ, RZ, 0x0 ;  /* 0x00000000ff047424 */ /* 0x000fe200078e00ff */
[----:B------:R-:W-:Y:S01]  /*0440*/  BSSY.RECONVERGENT B0, `(.L_x_11) ;  /* 0x000001c000007945 */ /* 0x000fe20003800200 */
[----:B------:R-:W-:Y:S02]  /*0450*/  IMAD.MOV.U32 R5, RZ, RZ, 0x40490000 ;  /* 0x40490000ff057424 */ /* 0x000fe400078e00ff */
[----:B------:R-:W-:-:S03]  /*0460*/  IMAD.MOV.U32 R2, RZ, RZ, 0x1 ;  /* 0x00000001ff027424 */ /* 0x000fc600078e00ff */
[----:B------:R-:W0:Y:S08]  /*0470*/  LDC R15, c[0x0][0x360] ;  /* 0x0000d800ff0f7b82 */ /* 0x000e300000000800 */
[----:B------:R-:W2:Y:S01]  /*0480*/  LDC R14, c[0x0][0x388] ;  /* 0x0000e200ff0e7b82 */ /* 0x000ea20000000800 */
[----:B-1----:R-:W-:-:S08]  /*0490*/  DFMA R10, R2, -R4, 1 ;  /* 0x3ff00000020a742b */ /* 0x002fd00000000804 */
[----:B------:R-:W-:Y:S01]  /*04a0*/  DFMA R10, R10, R10, R10 ;  /* 0x0000000a0a0a722b */ /* 0x000fe2000000000a */
[----:B0-----:R-:W-:-:S07]  /*04b0*/  IMAD R15, R15, UR6, R0 ;  /* 0x000000060f0f7c24 */ /* 0x001fce000f8e0200 */
[----:B------:R-:W-:Y:S01]  /*04c0*/  DFMA R2, R2, R10, R2 ;  /* 0x0000000a0202722b */ /* 0x000fe20000000002 */
[----:B--2---:R-:W-:-:S07]  /*04d0*/  IADD3 R10, PT, PT, R15, -0x3a, -R14 ;  /* 0xffffffc60f0a7810 */ /* 0x004fce0007ffe80e */
[C---:B------:R-:W-:Y:S01]  /*04e0*/  DFMA R4, R2.reuse, -R4, 1 ;  /* 0x3ff000000204742b */ /* 0x040fe20000000804 */
[----:B------:R-:W0:Y:S07]  /*04f0*/  I2F.F64 R10, R10 ;  /* 0x0000000a000a7312 */ /* 0x000e2e0000201c00 */
[----:B------:R-:W-:Y:S02]  /*0500*/  DFMA R18, R2, R4, R2 ;  /* 0x000000040212722b */ /* 0x000fe40000000002 */
[----:B------:R-:W-:-:S06]  /*0510*/  DADD R2, R6, 2 ;  /* 0x4000000006027429 */ /* 0x000fcc0000000000 */
[----:B0-----:R-:W-:-:S04]  /*0520*/  DMUL R4, R18, R10 ;  /* 0x0000000a12047228 */ /* 0x001fc80000000000 */
[----:B------:R-:W-:Y:S02]  /*0530*/  LOP3.LUT R2, R3, 0x7ff00000, RZ, 0xc0, !PT ;  /* 0x7ff0000003027812 */ /* 0x000fe400078ec0ff */
[----:B------:R-:W-:Y:S02]  /*0540*/  FSETP.GEU.AND P1, PT, |R11|, 6.5827683646048100446e-37, PT ;  /* 0x036000000b00780b */ /* 0x000fe40003f2e200 */
[----:B------:R-:W-:Y:S01]  /*0550*/  ISETP.NE.AND P5, PT, R2, 0x7ff00000, PT ;  /* 0x7ff000000200780c */ /* 0x000fe20003fa5270 */
[----:B------:R-:W-:-:S08]  /*0560*/  DFMA R16, R4, -50, R10 ;  /* 0xc04900000410782b */ /* 0x000fd0000000000a */
[----:B------:R-:W-:-:S04]  /*0570*/  DFMA R4, R18, R16, R4 ;  /* 0x000000101204722b */ /* 0x000fc80000000004 */
[----:B------:R-:W-:-:S06]  /*0580*/  DSETP.EQ.AND P5, PT, R6, +INF , !P5 ;  /* 0x7ff000000600742a */ /* 0x000fcc0006fa2000 */
[----:B------:R-:W-:-:S05]  /*0590*/  FFMA R0, RZ, 3.140625, R5 ;  /* 0x40490000ff007823 */ /* 0x000fca0000000005 */
[----:B------:R-:W-:-:S13]  /*05a0*/  FSETP.GT.AND P0, PT, |R0|, 1.469367938527859385e-39, PT ;  /* 0x001000000000780b */ /* 0x000fda0003f04200 */
[----:B------:R-:W-:Y:S05]  /*05b0*/  @P0 BRA P1, `(.L_x_12) ;  /* 0x0000000000100947 */ /* 0x000fea0000800000 */
[----:B------:R-:W-:-:S07]  /*05c0*/  MOV R0, 0x5e0 ;  /* 0x000005e000007802 */ /* 0x000fce0000000f00 */
[----:B------:R-:W-:Y:S05]  /*05d0*/  CALL.REL.NOINC `($__internal_0_$__cuda_sm20_div_rn_f64_full) ;  /* 0x0000001000387944 */ /* 0x000fea0003c00000 */
[----:B------:R-:W-:Y:S02]  /*05e0*/  IMAD.MOV.U32 R4, RZ, RZ, R24 ;  /* 0x000000ffff047224 */ /* 0x000fe400078e0018 */
[----:B------:R-:W-:-:S07]  /*05f0*/  IMAD.MOV.U32 R5, RZ, RZ, R25 ;  /* 0x000000ffff057224 */ /* 0x000fce00078e0019 */
.L_x_12:
[----:B------:R-:W-:Y:S05]  /*0600*/  BSYNC.RECONVERGENT B0 ;  /* 0x0000000000007941 */ /* 0x000fea0003800200 */
.L_x_11:
[----:B------:R-:W0:Y:S01]  /*0610*/  MUFU.RCP64H R3, 50 ;  /* 0x4049000000037908 */ /* 0x000e220000001800 */
[----:B------:R-:W-:Y:S01]  /*0620*/  IMAD.MOV.U32 R10, RZ, RZ, 0x0 ;  /* 0x00000000ff0a7424 */ /* 0x000fe200078e00ff */
[----:B------:R-:W-:Y:S01]  /*0630*/  IADD3 R14, PT, PT, -R15, 0x32, RZ ;  /* 0x000000320f0e7810 */ /* 0x000fe20007ffe1ff */
[----:B------:R-:W-:Y:S01]  /*0640*/  IMAD.MOV.U32 R11, RZ, RZ, 0x40490000 ;  /* 0x40490000ff0b7424 */ /* 0x000fe200078e00ff */
[----:B------:R-:W1:Y:S01]  /*0650*/  LDCU UR6, c[0x0][0x388] ;  /* 0x00007100ff0677ac */ /* 0x000e620008000800 */
[----:B------:R-:W-:Y:S01]  /*0660*/  IMAD.MOV.U32 R2, RZ, RZ, 0x1 ;  /* 0x00000001ff027424 */ /* 0x000fe200078e00ff */
[----:B------:R-:W-:Y:S05]  /*0670*/  BSSY.RECONVERGENT B0, `(.L_x_13) ;  /* 0x0000017000007945 */ /* 0x000fea0003800200 */
[----:B0-----:R-:W-:Y:S01]  /*0680*/  DFMA R16, R2, -R10, 1 ;  /* 0x3ff000000210742b */ /* 0x001fe2000000080a */
[----:B-1----:R-:W-:-:S07]  /*0690*/  UIADD3 UR6, UPT, UPT, UR6, 0x6c, URZ ;  /* 0x0000006c06067890 */ /* 0x002fce000fffe0ff */
[----:B------:R-:W-:-:S08]  /*06a0*/  DFMA R16, R16, R16, R16 ;  /* 0x000000101010722b */ /* 0x000fd00000000010 */
[----:B------:R-:W-:-:S08]  /*06b0*/  DFMA R16, R2, R16, R2 ;  /* 0x000000100210722b */ /* 0x000fd00000000002 */
[C---:B------:R-:W-:Y:S01]  /*06c0*/  DFMA R2, R16.reuse, -R10, 1 ;  /* 0x3ff000001002742b */ /* 0x040fe2000000080a */
[----:B------:R-:W0:Y:S07]  /*06d0*/  I2F.F64.U32 R10, R14 ;  /* 0x0000000e000a7312 */ /* 0x000e2e0000201800 */
[----:B------:R-:W-:Y:S02]  /*06e0*/  DFMA R20, R16, R2, R16 ;  /* 0x000000021014722b */ /* 0x000fe40000000010 */
[----:B------:R-:W-:-:S06]  /*06f0*/  DADD R2, R4, 2 ;  /* 0x4000000004027429 */ /* 0x000fcc0000000000 */
[----:B0-----:R-:W-:Y:S01]  /*0700*/  DMUL R16, R20, R10 ;  /* 0x0000000a14107228 */ /* 0x001fe20000000000 */
[----:B------:R-:W-:-:S03]  /*0710*/  FSETP.GEU.AND P1, PT, |R11|, 6.5827683646048100446e-37, PT ;  /* 0x036000000b00780b */ /* 0x000fc60003f2e200 */
[----:B------:R-:W-:-:S04]  /*0720*/  LOP3.LUT R0, R3, 0x7ff00000, RZ, 0xc0, !PT ;  /* 0x7ff0000003007812 */ /* 0x000fc800078ec0ff */
[----:B------:R-:W-:Y:S01]  /*0730*/  ISETP.NE.AND P4, PT, R0, 0x7ff00000, PT ;  /* 0x7ff000000000780c */ /* 0x000fe20003f85270 */
[----:B------:R-:W-:-:S08]  /*0740*/  DFMA R18, R16, -50, R10 ;  /* 0xc04900001012782b */ /* 0x000fd0000000000a */
[----:B------:R-:W-:-:S04]  /*0750*/  DFMA R2, R20, R18, R16 ;  /* 0x000000121402722b */ /* 0x000fc80000000010 */
[----:B------:R-:W-:-:S06]  /*0760*/  DSETP.EQ.AND P4, PT, |R4|, +INF , !P4 ;  /* 0x7ff000000400742a */ /* 0x000fcc0006782200 */
[----:B------:R-:W-:-:S05]  /*0770*/  FFMA R0, RZ, 3.140625, R3 ;  /* 0x40490000ff007823 */ /* 0x000fca0000000003 */
[----:B------:R-:W-:-:S13]  /*0780*/  FSETP.GT.AND P0, PT, |R0|, 1.469367938527859385e-39, PT ;  /* 0x001000000000780b */ /* 0x000fda0003f04200 */
[----:B------:R-:W-:Y:S05]  /*0790*/  @P0 BRA P1, `(.L_x_14) ;  /* 0x0000000000100947 */ /* 0x000fea0000800000 */
[----:B------:R-:W-:-:S07]  /*07a0*/  MOV R0, 0x7c0 ;  /* 0x000007c000007802 */ /* 0x000fce0000000f00 */
[----:B------:R-:W-:Y:S05]  /*07b0*/  CALL.REL.NOINC `($__internal_0_$__cuda_sm20_div_rn_f64_full) ;  /* 0x0000000c00c07944 */ /* 0x000fea0003c00000 */
[----:B------:R-:W-:Y:S02]  /*07c0*/  IMAD.MOV.U32 R2, RZ, RZ, R24 ;  /* 0x000000ffff027224 */ /* 0x000fe400078e0018 */
[----:B------:R-:W-:-:S07]  /*07d0*/  IMAD.MOV.U32 R3, RZ, RZ, R25 ;  /* 0x000000ffff037224 */ /* 0x000fce00078e0019 */
.L_x_14:
[----:B------:R-:W-:Y:S05]  /*07e0*/  BSYNC.RECONVERGENT B0 ;  /* 0x0000000000007941 */ /* 0x000fea0003800200 */
.L_x_13:
[----:B------:R-:W0:Y:S01]  /*07f0*/  LDC.64 R18, c[0x0][0x390] ;  /* 0x0000e400ff127b82 */ /* 0x000e220000000a00 */
[----:B------:R-:W-:Y:S01]  /*0800*/  DADD R10, R2, 2 ;  /* 0x40000000020a7429 */ /* 0x000fe20000000000 */
[----:B------:R-:W-:Y:S01]  /*0810*/  IMAD R15, R12, UR6, R15 ;  /* 0x000000060c0f7c24 */ /* 0x000fe2000f8e020f */
[----:B------:R-:W1:Y:S01]  /*0820*/  LDCU.64 UR8, c[0x0][0x358] ;  /* 0x00006b00ff0877ac */ /* 0x000e620008000a00 */
[----:B------:R-:W2:Y:S07]  /*0830*/  LDCU UR16, c[0x0][0x388] ;  /* 0x00007100ff1077ac */ /* 0x000eae0008000800 */
[----:B------:R-:W-:Y:S01]  /*0840*/  LOP3.LUT R10, R11, 0x7ff00000, RZ, 0xc0, !PT ;  /* 0x7ff000000b0a7812 */ /* 0x000fe200078ec0ff */
[----:B------:R-:W3:Y:S03]  /*0850*/  LDCU UR14, c[0x0][0x390] ;  /* 0x00007200ff0e77ac */ /* 0x000ee60008000800 */
[----:B------:R-:W-:Y:S01]  /*0860*/  ISETP.NE.AND P3, PT, R10, 0x7ff00000, PT ;  /* 0x7ff000000a00780c */ /* 0x000fe20003f65270 */
[----:B------:R-:W4:Y:S01]  /*0870*/  LDCU UR15, c[0x0][0x38c] ;  /* 0x00007180ff0f77ac */ /* 0x000f220008000800 */
[----:B------:R-:W-:Y:S01]  /*0880*/  UMOV UR6, 0xffffffff ;  /* 0xffffffff00067882 */ /* 0x000fe20000000000 */
[----:B0-----:R0:W0:Y:S01]  /*0890*/  F2F.F64.F32 R16, R19 ;  /* 0x0000001300107310 */ /* 0x0010220000201800 */
[----:B------:R-:W-:Y:S01]  /*08a0*/  VIADDMNMX R34, R18, 0x6b, RZ, !PT ;  /* 0x0000006b12227846 */ /* 0x000fe200078001ff */
[----:B------:R-:W-:-:S08]  /*08b0*/  IMAD.MOV R14, RZ, RZ, -R18 ;  /* 0x000000ffff0e7224 */ /* 0x000fd000078e0a12 */
[----:B------:R-:W-:Y:S01]  /*08c0*/  DSETP.EQ.AND P3, PT, R2, +INF , !P3 ;  /* 0x7ff000000200742a */ /* 0x000fe20005f62000 */
[----:B-1234-:R-:W-:-:S13]  /*08d0*/  IMAD.MOV R34, RZ, RZ, -R34 ;  /* 0x000000ffff227224 */ /* 0x01efda00078e0a22 */
.L_x_31:
[----:B------:R-:W-:-:S04]  /*08e0*/  UIADD3 UR6, UPT, UPT, UR6, 0x1, URZ ;  /* 0x0000000106067890 */ /* 0x000fc8000fffe0ff */
[----:B------:R-:W-:-:S09]  /*08f0*/  UISETP.GT.U32.AND UP0, UPT, UR6, 0x31, UPT ;  /* 0x000000310600788c */ /* 0x000fd2000bf04070 */
[----:B------:R-:W-:Y:S05]  /*0900*/  BRA.U UP0, `(.L_x_15) ;  /* 0x0000000100cc7547 */ /* 0x000fea000b800000 */
[----:B------:R-:W1:Y:S01]  /*0910*/  MUFU.RCP64H R11, 50 ;  /* 0x40490000000b7908 */ /* 0x000e620000001800 */
[----:B------:R-:W-:Y:S01]  /*0920*/  IMAD.MOV.U32 R18, RZ, RZ, 0x0 ;  /* 0x00000000ff127424 */ /* 0x000fe200078e00ff */
[----:B------:R-:W-:Y:S01]  /*0930*/  UIADD3 UR7, UPT, UPT, UR4, 0x32, URZ ;  /* 0x0000003204077890 */ /* 0x000fe2000fffe0ff */
[----:B0-----:R-:W-:Y:S02]  /*0940*/  IMAD.MOV.U32 R19, RZ, RZ, 0x40490000 ;  /* 0x40490000ff137424 */ /* 0x001fe400078e00ff */
[----:B------:R-:W-:-:S06]  /*0950*/  IMAD.MOV.U32 R10, RZ, RZ, 0x1 ;  /* 0x00000001ff0a7424 */ /* 0x000fcc00078e00ff */
[----:B-1----:R-:W-:-:S08]  /*0960*/  DFMA R20, R10, -R18, 1 ;  /* 0x3ff000000a14742b */ /* 0x002fd00000000812 */
[----:B------:R-:W-:-:S08]  /*0970*/  DFMA R20, R20, R20, R20 ;  /* 0x000000141414722b */ /* 0x000fd00000000014 */
[----:B------:R-:W-:-:S08]  /*0980*/  DFMA R20, R10, R20, R10 ;  /* 0x000000140a14722b */ /* 0x000fd0000000000a */
[C---:B------:R-:W-:Y:S01]  /*0990*/  DFMA R10, R20.reuse, -R18, 1 ;  /* 0x3ff00000140a742b */ /* 0x040fe20000000812 */
[----:B------:R-:W0:Y:S07]  /*09a0*/  I2F.F64.U32 R18, UR7 ;  /* 0x0000000700127d12 */ /* 0x000e2e0008201800 */
[----:B------:R-:W-:-:S08]  /*09b0*/  DFMA R22, R20, R10, R20 ;  /* 0x0000000a1416722b */ /* 0x000fd00000000014 */
[----:B0-----:R-:W-:Y:S01]  /*09c0*/  DMUL R10, R22, R18 ;  /* 0x00000012160a7228 */ /* 0x001fe20000000000 */
[----:B------:R-:W-:-:S07]  /*09d0*/  FSETP.GEU.AND P1, PT, |R19|, 6.5827683646048100446e-37, PT ;  /* 0x036000001300780b */ /* 0x000fce0003f2e200 */
[----:B------:R-:W-:-:S08]  /*09e0*/  DFMA R20, R10, -50, R18 ;  /* 0xc04900000a14782b */ /* 0x000fd00000000012 */
[----:B------:R-:W-:-:S10]  /*09f0*/  DFMA R10, R22, R20, R10 ;  /* 0x00000014160a722b */ /* 0x000fd4000000000a */
[----:B------:R-:W-:-:S05]  /*0a00*/  FFMA R0, RZ, 3.140625, R11 ;  /* 0x40490000ff007823 */ /* 0x000fca000000000b */
[----:B------:R-:W-:-:S13]  /*0a10*/  FSETP.GT.AND P0, PT, |R0|, 1.469367938527859385e-39, PT ;  /* 0x001000000000780b */ /* 0x000fda0003f04200 */
[----:B------:R-:W-:Y:S05]  /*0a20*/  @P0 BRA P1, `(.L_x_16) ;  /* 0x0000000000180947 */ /* 0x000fea0000800000 */
[----:B------:R-:W-:Y:S01]  /*0a30*/  IMAD.MOV.U32 R10, RZ, RZ, R18 ;  /* 0x000000ffff0a7224 */ /* 0x000fe200078e0012 */
[----:B------:R-:W-:Y:S01]  /*0a40*/  MOV R0, 0xa70 ;  /* 0x00000a7000007802 */ /* 0x000fe20000000f00 */
[----:B------:R-:W-:-:S07]  /*0a50*/  IMAD.MOV.U32 R11, RZ, RZ, R19 ;  /* 0x000000ffff0b7224 */ /* 0x000fce00078e0013 */
[----:B------:R-:W-:Y:S05]  /*0a60*/  CALL.REL.NOINC `($__internal_0_$__cuda_sm20_div_rn_f64_full) ;  /* 0x0000000c00147944 */ /* 0x000fea0003c00000 */
[----:B------:R-:W-:Y:S02]  /*0a70*/  IMAD.MOV.U32 R10, RZ, RZ, R24 ;  /* 0x000000ffff0a7224 */ /* 0x000fe400078e0018 */
[----:B------:R-:W-:-:S07]  /*0a80*/  IMAD.MOV.U32 R11, RZ, RZ, R25 ;  /* 0x000000ffff0b7224 */ /* 0x000fce00078e0019 */
.L_x_16:
[----:B------:R-:W-:Y:S01]  /*0a90*/  BSSY.RECONVERGENT B0, `(.L_x_17) ;  /* 0x0000005000007945 */ /* 0x000fe20003800200 */
[----:B------:R-:W-:Y:S01]  /*0aa0*/  IMAD.MOV.U32 R20, RZ, RZ, R10 ;  /* 0x000000ffff147224 */ /* 0x000fe200078e000a */
[----:B------:R-:W-:Y:S01]  /*0ab0*/  MOV R0, 0xae0 ;  /* 0x00000ae000007802 */ /* 0x000fe20000000f00 */
[----:B------:R-:W-:-:S07]  /*0ac0*/  IMAD.MOV.U32 R19, RZ, RZ, R11 ;  /* 0x000000ffff137224 */ /* 0x000fce00078e000b */
[----:B------:R-:W-:Y:S05]  /*0ad0*/  CALL.REL.NOINC `($_Z16cuda_absorb_bndrPfiiif$__internal_accurate_pow) ;  /* 0x00000010006c7944 */ /* 0x000fea0003c00000 */
[----:B------:R-:W-:Y:S05]  /*0ae0*/  BSYNC.RECONVERGENT B0 ;  /* 0x0000000000007941 */ /* 0x000fea0003800200 */
.L_x_17:
[----:B------:R-:W0:Y:S02]  /*0af0*/  LDC.64 R20, c[0x0][0x380] ;  /* 0x0000e000ff147b82 */ /* 0x000e240000000a00 */
[----:B0-----:R-:W-:-:S05]  /*0b00*/  IMAD.WIDE R20, R15, 0x4, R20 ;  /* 0x000000040f147825 */ /* 0x001fca00078e0214 */
[----:B------:R-:W2:Y:S01]  /*0b10*/  LDG.E R19, desc[UR8][R20.64] ;  /* 0x0000000814137981 */ /* 0x000ea2000c1e1900 */
[C---:B------:R-:W-:Y:S02]  /*0b20*/  DADD R24, R10.reuse, 2 ;  /* 0x400000000a187429 */ /* 0x040fe40000000000 */
[C---:B------:R-:W-:Y:S02]  /*0b30*/  DSETP.NEU.AND P1, PT, R10.reuse, +INF , PT ;  /* 0x7ff000000a00742a */ /* 0x040fe40003f2d000 */
[----:B------:R-:W-:-:S06]  /*0b40*/  DSETP.NEU.AND P2, PT, R10, RZ, PT ;  /* 0x000000ff0a00722a */ /* 0x000fcc0003f4d000 */
[----:B------:R-:W-:Y:S02]  /*0b50*/  LOP3.LUT R24, R25, 0x7ff00000, RZ, 0xc0, !PT ;  /* 0x7ff0000019187812 */ /* 0x000fe400078ec0ff */
[----:B------:R-:W-:Y:S02]  /*0b60*/  FSEL R0, R18, RZ, P2 ;  /* 0x000000ff12007208 */ /* 0x000fe40001000000 */
[----:B------:R-:W-:Y:S02]  /*0b70*/  ISETP.NE.AND P0, PT, R24, 0x7ff00000, PT ;  /* 0x7ff000001800780c */ /* 0x000fe40003f05270 */
[----:B------:R-:W-:Y:S01]  /*0b80*/  FSEL R22, R22, RZ, P2 ;  /* 0x000000ff16167208 */ /* 0x000fe20001000000 */
[----:B------:R-:W-:Y:S01]  /*0b90*/  DSETP.NEU.AND P2, PT, R10, 1, PT ;  /* 0x3ff000000a00742a */ /* 0x000fe20003f4d000 */
[----:B------:R-:W-:Y:S02]  /*0ba0*/  @!P1 FSEL R0, R0, RZ, P0 ;  /* 0x000000ff00009208 */ /* 0x000fe40000000000 */
[----:B------:R-:W-:-:S03]  /*0bb0*/  @!P1 FSEL R22, R22, +QNAN , P0 ;  /* 0x7ff0000016169808 */ /* 0x000fc60000000000 */
[----:B------:R-:W-:Y:S02]  /*0bc0*/  FSEL R10, R0, RZ, P2 ;  /* 0x000000ff000a7208 */ /* 0x000fe40001000000 */
[----:B------:R-:W-:-:S06]  /*0bd0*/  FSEL R11, R22, 1.875, P2 ;  /* 0x3ff00000160b7808 */ /* 0x000fcc0001000000 */
[----:B------:R-:W-:Y:S01]  /*0be0*/  DFMA R10, R16, R10, 1 ;  /* 0x3ff00000100a742b */ /* 0x000fe2000000000a */
[----:B--2---:R-:W0:Y:S07]  /*0bf0*/  F2F.F64.F32 R18, R19 ;  /* 0x0000001300127310 */ /* 0x004e2e0000201800 */
[----:B0-----:R-:W-:-:S10]  /*0c00*/  DMUL R10, R10, R18 ;  /* 0x000000120a0a7228 */ /* 0x001fd40000000000 */
[----:B------:R-:W0:Y:S02]  /*0c10*/  F2F.F32.F64 R11, R10 ;  /* 0x0000000a000b7310 */ /* 0x000e240000301000 */
[----:B0-----:R2:W-:Y:S01]  /*0c20*/  STG.E desc[UR8][R20.64], R11 ;  /* 0x0000000b14007986 */ /* 0x0015e2000c101908 */
[----:B------:R-:W-:Y:S05]  /*0c30*/  BRA `(.L_x_18) ;  /* 0x0000000000d47947 */ /* 0x000fea0003800000 */
.L_x_15:
[----:B------:R-:W-:-:S04]  /*0c40*/  UIADD3 UR7, UPT, UPT, UR14, 0x3a, URZ ;  /* 0x0000003a0e077890 */ /* 0x000fc8000fffe0ff */
[----:B------:R-:W-:-:S09]  /*0c50*/  UISETP.GE.AND UP0, UPT, UR6, UR7, UPT ;  /* 0x000000070600728c */ /* 0x000fd2000bf06270 */
[----:B------:R-:W-:Y:S05]  /*0c60*/  BRA.U !UP0, `(.L_x_18) ;  /* 0x0000000108c87547 */ /* 0x000fea000b800000 */
[----:B------:R-:W1:Y:S01]  /*0c70*/  MUFU.RCP64H R11, 50 ;  /* 0x40490000000b7908 */ /* 0x000e620000001800 */
[----:B------:R-:W-:Y:S02]  /*0c80*/  IMAD.MOV.U32 R18, RZ, RZ, 0x0 ;  /* 0x00000000ff127424 */ /* 0x000fe400078e00ff */
[----:B0-----:R-:W-:Y:S02]  /*0c90*/  IMAD.MOV.U32 R19, RZ, RZ, 0x40490000 ;  /* 0x40490000ff137424 */ /* 0x001fe400078e00ff */
[----:B------:R-:W-:Y:S02]  /*0ca0*/  IMAD.MOV.U32 R10, RZ, RZ, 0x1 ;  /* 0x00000001ff0a7424 */ /* 0x000fe400078e00ff */
[----:B------:R-:W-:-:S04]  /*0cb0*/  VIADD R0, R14, 0xffffffc6 ;  /* 0xffffffc60e007836 */ /* 0x000fc80000000000 */
[----:B-1----:R-:W-:-:S08]  /*0cc0*/  DFMA R20, R10, -R18, 1 ;  /* 0x3ff000000a14742b */ /* 0x002fd00000000812 */
[----:B------:R-:W-:-:S08]  /*0cd0*/  DFMA R20, R20, R20, R20 ;  /* 0x000000141414722b */ /* 0x000fd00000000014 */
[----:B------:R-:W-:-:S08]  /*0ce0*/  DFMA R20, R10, R20, R10 ;  /* 0x000000140a14722b */ /* 0x000fd0000000000a */
[C---:B------:R-:W-:Y:S01]  /*0cf0*/  DFMA R10, R20.reuse, -R18, 1 ;  /* 0x3ff00000140a742b */ /* 0x040fe20000000812 */
[----:B------:R-:W0:Y:S07]  /*0d00*/  I2F.F64 R18, R0 ;  /* 0x0000000000127312 */ /* 0x000e2e0000201c00 */
        /* <DEDUP_REMOVED lines=14> */
.L_x_19:
[----:B------:R-:W-:Y:S01]  /*0df0*/  DADD R18, -RZ, |R10| ;  /* 0x00000000ff127229 */ /* 0x000fe2000000050a */
[----:B------:R-:W-:Y:S01]  /*0e00*/  BSSY.RECONVERGENT B0, `(.L_x_20) ;  /* 0x0000004000007945 */ /* 0x000fe20003800200 */
[----:B------:R-:W-:-:S08]  /*0e10*/  MOV R0, 0xe40 ;  /* 0x00000e4000007802 */ /* 0x000fd00000000f00 */
[----:B------:R-:W-:-:S07]  /*0e20*/  IMAD.MOV.U32 R20, RZ, RZ, R18 ;  /* 0x000000ffff147224 */ /* 0x000fce00078e0012 */
[----:B------:R-:W-:Y:S05]  /*0e30*/  CALL.REL.NOINC `($_Z16cuda_absorb_bndrPfiiif$__internal_accurate_pow) ;  /* 0x0000000c00947944 */ /* 0x000fea0003c00000 */
[----:B------:R-:W-:Y:S05]  /*0e40*/  BSYNC.RECONVERGENT B0 ;  /* 0x0000000000007941 */ /* 0x000fea0003800200 */
.L_x_20:
[----:B------:R-:W0:Y:S02]  /*0e50*/  LDC.64 R20, c[0x0][0x380] ;  /* 0x0000e000ff147b82 */ /* 0x000e240000000a00 */
[----:B0-----:R-:W-:-:S05]  /*0e60*/  IMAD.WIDE R20, R15, 0x4, R20 ;  /* 0x000000040f147825 */ /* 0x001fca00078e0214 */
[----:B------:R-:W2:Y:S01]  /*0e70*/  LDG.E R19, desc[UR8][R20.64] ;  /* 0x0000000814137981 */ /* 0x000ea2000c1e1900 */
[C---:B------:R-:W-:Y:S02]  /*0e80*/  DADD R24, R10.reuse, 2 ;  /* 0x400000000a187429 */ /* 0x040fe40000000000 */
[C---:B------:R-:W-:Y:S02]  /*0e90*/  DSETP.NEU.AND P1, PT, |R10|.reuse, +INF , PT ;  /* 0x7ff000000a00742a */ /* 0x040fe40003f2d200 */
        /* <DEDUP_REMOVED lines=14> */
[----:B0-----:R1:W-:Y:S02]  /*0f80*/  STG.E desc[UR8][R20.64], R11 ;  /* 0x0000000b14007986 */ /* 0x0013e4000c101908 */
.L_x_18:
[----:B-12---:R-:W1:Y:S01]  /*0f90*/  LDC.64 R10, c[0x0][0x380] ;  /* 0x0000e000ff0a7b82 */ /* 0x006e620000000a00 */
[----:B------:R-:W-:Y:S01]  /*0fa0*/  ISETP.GT.U32.AND P0, PT, R12, 0x31, PT ;  /* 0x000000310c00780c */ /* 0x000fe20003f04070 */
[----:B------:R-:W-:Y:S01]  /*0fb0*/  UIADD3 UR7, UPT, UPT, UR15, 0x3a, URZ ;  /* 0x0000003a0f077890 */ /* 0x000fe2000fffe0ff */
[----:B------:R-:W-:Y:S11]  /*0fc0*/  BSSY.RECONVERGENT B0, `(.L_x_21) ;  /* 0x000002f000007945 */ /* 0x000ff60003800200 */
[----:B------:R-:W-:Y:S05]  /*0fd0*/  @P0 BRA `(.L_x_22) ;  /* 0x0000000000580947 */ /* 0x000fea0003800000 */
[C---:B------:R-:W-:Y:S01]  /*0fe0*/  DSETP.NEU.AND P1, PT, R6.reuse, 1, PT ;  /* 0x3ff000000600742a */ /* 0x040fe20003f2d000 */
[----:B------:R-:W-:Y:S01]  /*0ff0*/  BSSY.RECONVERGENT B1, `(.L_x_23) ;  /* 0x0000006000017945 */ /* 0x000fe20003800200 */
[----:B------:R-:W-:Y:S01]  /*1000*/  DSETP.NEU.AND P2, PT, R6, RZ, PT ;  /* 0x000000ff0600722a */ /* 0x000fe20003f4d000 */
[----:B------:R-:W-:Y:S01]  /*1010*/  IMAD.MOV.U32 R20, RZ, RZ, R6 ;  /* 0x000000ffff147224 */ /* 0x000fe200078e0006 */
[----:B------:R-:W-:Y:S01]  /*1020*/  MOV R0, 0x1050 ;  /* 0x0000105000007802 */ /* 0x000fe20000000f00 */
[----:B0-----:R-:W-:-:S11]  /*1030*/  IMAD.MOV.U32 R19, RZ, RZ, R7 ;  /* 0x000000ffff137224 */ /* 0x001fd600078e0007 */
[----:B-1----:R-:W-:Y:S05]  /*1040*/  CALL.REL.NOINC `($_Z16cuda_absorb_bndrPfiiif$__internal_accurate_pow) ;  /* 0x0000000c00107944 */ /* 0x002fea0003c00000 */
[----:B------:R-:W-:Y:S05]  /*1050*/  BSYNC.RECONVERGENT B1 ;  /* 0x0000000000017941 */ /* 0x000fea0003800200 */
.L_x_23:
[----:B------:R-:W-:-:S05]  /*1060*/  IMAD.WIDE R20, R15, 0x4, R10 ;  /* 0x000000040f147825 */ /* 0x000fca00078e020a */
[----:B------:R-:W2:Y:S01]  /*1070*/  LDG.E R23, desc[UR8][R20.64] ;  /* 0x0000000814177981 */ /* 0x000ea2000c1e1900 */
[----:B------:R-:W-:Y:S02]  /*1080*/  FSEL R18, R18, RZ, P2 ;  /* 0x000000ff12127208 */ /* 0x000fe40001000000 */
[----:B------:R-:W-:Y:S02]  /*1090*/  FSEL R0, R22, RZ, P2 ;  /* 0x000000ff16007208 */ /* 0x000fe40001000000 */
[----:B------:R-:W-:Y:S02]  /*10a0*/  FSEL R18, R18, RZ, !P5 ;  /* 0x000000ff12127208 */ /* 0x000fe40006800000 */
[----:B------:R-:W-:Y:S02]  /*10b0*/  FSEL R0, R0, +QNAN , !P5 ;  /* 0x7ff0000000007808 */ /* 0x000fe40006800000 */
        /* <DEDUP_REMOVED lines=8> */
.L_x_22:
[----:B------:R-:W-:-:S13]  /*1140*/  ISETP.GE.AND P0, PT, R12, UR7, PT ;  /* 0x000000070c007c0c */ /* 0x000fda000bf06270 */
[----:B------:R-:W-:Y:S05]  /*1150*/  @!P0 BRA `(.L_x_24) ;  /* 0x0000000000548947 */ /* 0x000fea0003800000 */
[----:B0-----:R-:W-:Y:S01]  /*1160*/  DADD R18, -RZ, |R8| ;  /* 0x00000000ff127229 */ /* 0x001fe20000000508 */
[----:B------:R-:W-:Y:S01]  /*1170*/  BSSY.RECONVERGENT B1, `(.L_x_25) ;  /* 0x0000006000017945 */ /* 0x000fe20003800200 */
[C---:B------:R-:W-:Y:S01]  /*1180*/  DSETP.NEU.AND P1, PT, R8.reuse, 1, PT ;  /* 0x3ff000000800742a */ /* 0x040fe20003f2d000 */
[----:B------:R-:W-:Y:S01]  /*1190*/  MOV R0, 0x11d0 ;  /* 0x000011d000007802 */ /* 0x000fe20000000f00 */
[----:B------:R-:W-:-:S06]  /*11a0*/  DSETP.NEU.AND P2, PT, R8, RZ, PT ;  /* 0x000000ff0800722a */ /* 0x000fcc0003f4d000 */
[----:B------:R-:W-:-:S08]  /*11b0*/  IMAD.MOV.U32 R20, RZ, RZ, R18 ;  /* 0x000000ffff147224 */ /* 0x000fd000078e0012 */
[----:B-1----:R-:W-:Y:S05]  /*11c0*/  CALL.REL.NOINC `($_Z16cuda_absorb_bndrPfiiif$__internal_accurate_pow) ;  /* 0x0000000800b07944 */ /* 0x002fea0003c00000 */
[----:B------:R-:W-:Y:S05]  /*11d0*/  BSYNC.RECONVERGENT B1 ;  /* 0x0000000000017941 */ /* 0x000fea0003800200 */
.L_x_25:
        /* <DEDUP_REMOVED lines=12> */
[----:B0-----:R2:W-:Y:S02]  /*12a0*/  STG.E desc[UR8][R20.64], R19 ;  /* 0x0000001314007986 */ /* 0x0015e4000c101908 */
.L_x_24:
[----:B------:R-:W-:Y:S05]  /*12b0*/  BSYNC.RECONVERGENT B0 ;  /* 0x0000000000007941 */ /* 0x000fea0003800200 */
.L_x_21:
[----:B0-2---:R-:W0:Y:S01]  /*12c0*/  S2R R19, SR_TID.X ;  /* 0x0000000000137919 */ /* 0x005e220000002100 */
[----:B------:R-:W0:Y:S01]  /*12d0*/  S2UR UR7, SR_CTAID.X ;  /* 0x00000000000779c3 */ /* 0x000e220000002500 */
[----:B------:R-:W-:Y:S07]  /*12e0*/  BSSY.RECONVERGENT B0, `(.L_x_26) ;  /* 0x0000033000007945 */ /* 0x000fee0003800200 */
[----:B------:R-:W0:Y:S02]  /*12f0*/  LDC R0, c[0x0][0x360] ;  /* 0x0000d800ff007b82 */ /* 0x000e240000000800 */
[----:B0-----:R-:W-:-:S05]  /*1300*/  IMAD R0, R0, UR7, R19 ;  /* 0x0000000700007c24 */ /* 0x001fca000f8e0213 */
[----:B------:R-:W-:-:S13]  /*1310*/  ISETP.GT.AND P0, PT, R0, 0x31, PT ;  /* 0x000000310000780c */ /* 0x000fda0003f04270 */
[----:B------:R-:W-:Y:S05]  /*1320*/  @P0 BRA `(.L_x_27) ;  /* 0x0000000000580947 */ /* 0x000fea0003800000 */
[C---:B------:R-:W-:Y:S01]  /*1330*/  DSETP.NEU.AND P1, PT, R2.reuse, 1, PT ;  /* 0x3ff000000200742a */ /* 0x040fe20003f2d000 */
[----:B------:R-:W-:Y:S01]  /*1340*/  BSSY.RECONVERGENT B1, `(.L_x_28) ;  /* 0x0000006000017945 */ /* 0x000fe20003800200 */
[----:B------:R-:W-:Y:S01]  /*1350*/  DSETP.NEU.AND P2, PT, R2, RZ, PT ;  /* 0x000000ff0200722a */ /* 0x000fe20003f4d000 */
[----:B------:R-:W-:Y:S01]  /*1360*/  IMAD.MOV.U32 R20, RZ, RZ, R2 ;  /* 0x000000ffff147224 */ /* 0x000fe200078e0002 */
[----:B------:R-:W-:Y:S01]  /*1370*/  MOV R0, 0x13a0 ;  /* 0x000013a000007802 */ /* 0x000fe20000000f00 */
[----:B------:R-:W-:-:S11]  /*1380*/  IMAD.MOV.U32 R19, RZ, RZ, R3 ;  /* 0x000000ffff137224 */ /* 0x000fd600078e0003 */
[----:B-1----:R-:W-:Y:S05]  /*1390*/  CALL.REL.NOINC `($_Z16cuda_absorb_bndrPfiiif$__internal_accurate_pow) ;  /* 0x00000008003c7944 */ /* 0x002fea0003c00000 */
[----:B------:R-:W-:Y:S05]  /*13a0*/  BSYNC.RECONVERGENT B1 ;  /* 0x0000000000017941 */ /* 0x000fea0003800200 */
.L_x_28:
        /* <DEDUP_REMOVED lines=14> */
.L_x_27:
[----:B------:R-:W-:-:S06]  /*1490*/  UIADD3 UR7, UPT, UPT, UR16, 0x3a, URZ ;  /* 0x0000003a10077890 */ /* 0x000fcc000fffe0ff */
[----:B------:R-:W-:-:S13]  /*14a0*/  ISETP.GE.AND P0, PT, R0, UR7, PT ;  /* 0x0000000700007c0c */ /* 0x000fda000bf06270 */
[----:B------:R-:W-:Y:S05]  /*14b0*/  @!P0 BRA `(.L_x_29) ;  /* 0x0000000000548947 */ /* 0x000fea0003800000 */
[----:B------:R-:W-:Y:S01]  /*14c0*/  DADD R18, -RZ, |R4| ;  /* 0x00000000ff127229 */ /* 0x000fe20000000504 */
[----:B------:R-:W-:Y:S01]  /*14d0*/  BSSY.RECONVERGENT B1, `(.L_x_30) ;  /* 0x0000006000017945 */ /* 0x000fe20003800200 */
[C---:B------:R-:W-:Y:S01]  /*14e0*/  DSETP.NEU.AND P1, PT, R4.reuse, 1, PT ;  /* 0x3ff000000400742a */ /* 0x040fe20003f2d000 */
[----:B------:R-:W-:Y:S01]  /*14f0*/  MOV R0, 0x1530 ;  /* 0x0000153000007802 */ /* 0x000fe20000000f00 */
[----:B------:R-:W-:-:S06]  /*1500*/  DSETP.NEU.AND P2, PT, R4, RZ, PT ;  /* 0x000000ff0400722a */ /* 0x000fcc0003f4d000 */
[----:B------:R-:W-:-:S08]  /*1510*/  IMAD.MOV.U32 R20, RZ, RZ, R18 ;  /* 0x000000ffff147224 */ /* 0x000fd000078e0012 */
[----:B-1----:R-:W-:Y:S05]  /*1520*/  CALL.REL.NOINC `($_Z16cuda_absorb_bndrPfiiif$__internal_accurate_pow) ;  /* 0x0000000400d87944 */ /* 0x002fea0003c00000 */
[----:B------:R-:W-:Y:S05]  /*1530*/  BSYNC.RECONVERGENT B1 ;  /* 0x0000000000017941 */ /* 0x000fea0003800200 */
.L_x_30:
        /* <DEDUP_REMOVED lines=13> */
.L_x_29:
[----:B------:R-:W-:Y:S05]  /*1610*/  BSYNC.RECONVERGENT B0 ;  /* 0x0000000000007941 */ /* 0x000fea0003800200 */
.L_x_26:
[----:B012---:R-:W0:Y:S01]  /*1620*/  LDC.64 R10, c[0x0][0x388] ;  /* 0x0000e200ff0a7b82 */ /* 0x007e220000000a00 */
[----:B------:R-:W-:Y:S01]  /*1630*/  VIADD R34, R34, 0x1 ;  /* 0x0000000122227836 */ /* 0x000fe20000000000 */
[----:B------:R-:W-:Y:S01]  /*1640*/  UIADD3 UR4, UPT, UPT, UR4, -0x1, URZ ;  /* 0xffffffff04047890 */ /* 0x000fe2000fffe0ff */
[----:B------:R-:W-:-:S03]  /*1650*/  VIADD R14, R14, 0x1 ;  /* 0x000000010e0e7836 */ /* 0x000fc60000000000 */
[----:B------:R-:W-:Y:S01]  /*1660*/  ISETP.NE.AND P0, PT, R34, 0x1, PT ;  /* 0x000000012200780c */ /* 0x000fe20003f05270 */
[----:B0-----:R-:W-:Y:S02]  /*1670*/  VIADD R0, R11, 0x6c ;  /* 0x0000006c0b007836 */ /* 0x001fe40000000000 */
[----:B------:R-:W-:-:S04]  /*1680*/  VIADD R10, R10, 0x6c ;  /* 0x0000006c0a0a7836 */ /* 0x000fc80000000000 */
[----:B------:R-:W-:-:S06]  /*1690*/  IMAD R15, R0, R10, R15 ;  /* 0x0000000a000f7224 */ /* 0x000fcc00078e020f */
[----:B------:R-:W-:Y:S05]  /*16a0*/  @P0 BRA `(.L_x_31) ;  /* 0xfffffff0008c0947 */ /* 0x000fea000383ffff */
[----:B------:R-:W-:Y:S05]  /*16b0*/  EXIT ;  /* 0x000000000000794d */ /* 0x000fea0003800000 */
        .weak           $__internal_0_$__cuda_sm20_div_rn_f64_full
        .type           $__internal_0_$__cuda_sm20_div_rn_f64_full,@function
        .size           $__internal_0_$__cuda_sm20_div_rn_f64_full,($_Z16cuda_absorb_bndrPfiiif$__internal_accurate_pow - $__internal_0_$__cuda_sm20_div_rn_f64_full)
$__internal_0_$__cuda_sm20_div_rn_f64_full:
[C---:B------:R-:W-:Y:S01]  /*16c0*/  FSETP.GEU.AND P0, PT, |R13|.reuse, 1.469367938527859385e-39, PT ;  /* 0x001000000d00780b */ /* 0x040fe20003f0e200 */
[----:B------:R-:W-:Y:S01]  /*16d0*/  IMAD.U32 R18, RZ, RZ, UR5 ;  /* 0x00000005ff127e24 */ /* 0x000fe2000f8e00ff */
[----:B------:R-:W-:Y:S01]  /*16e0*/  LOP3.LUT R19, R13, 0x800fffff, RZ, 0xc0, !PT ;  /* 0x800fffff0d137812 */ /* 0x000fe200078ec0ff */
[----:B------:R-:W-:Y:S01]  /*16f0*/  IMAD.U32 R20, RZ, RZ, UR5 ;  /* 0x00000005ff147e24 */ /* 0x000fe2000f8e00ff */
[----:B------:R-:W-:Y:S01]  /*1700*/  FSETP.GEU.AND P1, PT, |R11|, 1.469367938527859385e-39, PT ;  /* 0x001000000b00780b */ /* 0x000fe20003f2e200 */
[----:B------:R-:W-:Y:S01]  /*1710*/  IMAD.MOV.U32 R22, RZ, RZ, 0x1 ;  /* 0x00000001ff167424 */ /* 0x000fe200078e00ff */
[----:B------:R-:W-:Y:S01]  /*1720*/  LOP3.LUT R21, R19, 0x3ff00000, RZ, 0xfc, !PT ;  /* 0x3ff0000013157812 */ /* 0x000fe200078efcff */
[----:B------:R-:W-:Y:S01]  /*1730*/  IMAD.MOV.U32 R19, RZ, RZ, R13 ;  /* 0x000000ffff137224 */ /* 0x000fe200078e000d */
[----:B------:R-:W-:Y:S01]  /*1740*/  LOP3.LUT R30, R11, 0x7ff00000, RZ, 0xc0, !PT ;  /* 0x7ff000000b1e7812 */ /* 0x000fe200078ec0ff */
[----:B------:R-:W-:Y:S01]  /*1750*/  IMAD.MOV.U32 R31, RZ, RZ, 0x1ca00000 ;  /* 0x1ca00000ff1f7424 */ /* 0x000fe200078e00ff */
[----:B------:R-:W-:Y:S01]  /*1760*/  LOP3.LUT R33, R13, 0x7ff00000, RZ, 0xc0, !PT ;  /* 0x7ff000000d217812 */ /* 0x000fe200078ec0ff */
[----:B------:R-:W-:Y:S02]  /*1770*/  BSSY.RECONVERGENT B1, `(.L_x_32) ;  /* 0x000004e000017945 */ /* 0x000fe40003800200 */
[----:B------:R-:W-:-:S04]  /*1780*/  @!P0 DMUL R20, R18, 8.98846567431157953865e+307 ;  /* 0x7fe0000012148828 */ /* 0x000fc80000000000 */
[----:B------:R-:W-:Y:S02]  /*1790*/  @!P1 LOP3.LUT R27, R19, 0x7ff00000, RZ, 0xc0, !PT ;  /* 0x7ff00000131b9812 */ /* 0x000fe400078ec0ff */
[----:B------:R-:W0:Y:S02]  /*17a0*/  MUFU.RCP64H R23, R21 ;  /* 0x0000001500177308 */ /* 0x000e240000001800 */
[----:B------:R-:W-:-:S04]  /*17b0*/  @!P1 ISETP.GE.U32.AND P2, PT, R30, R27, PT ;  /* 0x0000001b1e00920c */ /* 0x000fc80003f46070 */
[----:B------:R-:W-:Y:S02]  /*17c0*/  @!P1 SEL R27, R31, 0x63400000, !P2 ;  /* 0x634000001f1b9807 */ /* 0x000fe40005000000 */
[----:B------:R-:W-:Y:S02]  /*17d0*/  ISETP.GE.U32.AND P2, PT, R30, R33, PT ;  /* 0x000000211e00720c */ /* 0x000fe40003f46070 */
[----:B------:R-:W-:Y:S02]  /*17e0*/  @!P1 LOP3.LUT R28, R27, 0x80000000, R11, 0xf8, !PT ;  /* 0x800000001b1c9812 */ /* 0x000fe400078ef80b */
[----:B------:R-:W-:Y:S02]  /*17f0*/  @!P0 LOP3.LUT R33, R21, 0x7ff00000, RZ, 0xc0, !PT ;  /* 0x7ff0000015218812 */ /* 0x000fe400078ec0ff */
[----:B------:R-:W-:Y:S01]  /*1800*/  @!P1 LOP3.LUT R29, R28, 0x100000, RZ, 0xfc, !PT ;  /* 0x001000001c1d9812 */ /* 0x000fe200078efcff */
[----:B------:R-:W-:Y:S01]  /*1810*/  @!P1 IMAD.MOV.U32 R28, RZ, RZ, RZ ;  /* 0x000000ffff1c9224 */ /* 0x000fe200078e00ff */
[----:B0-----:R-:W-:-:S08]  /*1820*/  DFMA R24, R22, -R20, 1 ;  /* 0x3ff000001618742b */ /* 0x001fd00000000814 */
[----:B------:R-:W-:-:S08]  /*1830*/  DFMA R24, R24, R24, R24 ;  /* 0x000000181818722b */ /* 0x000fd00000000018 */
[----:B------:R-:W-:Y:S01]  /*1840*/  DFMA R24, R22, R24, R22 ;  /* 0x000000181618722b */ /* 0x000fe20000000016 */
[----:B------:R-:W-:Y:S01]  /*1850*/  SEL R23, R31, 0x63400000, !P2 ;  /* 0x634000001f177807 */ /* 0x000fe20005000000 */
[----:B------:R-:W-:-:S03]  /*1860*/  IMAD.MOV.U32 R22, RZ, RZ, R10 ;  /* 0x000000ffff167224 */ /* 0x000fc600078e000a */
[----:B------:R-:W-:-:S03]  /*1870*/  LOP3.LUT R23, R23, 0x800fffff, R11, 0xf8, !PT ;  /* 0x800fffff17177812 */ /* 0x000fc600078ef80b */
[----:B------:R-:W-:-:S03]  /*1880*/  DFMA R26, R24, -R20, 1 ;  /* 0x3ff00000181a742b */ /* 0x000fc60000000814 */
[----:B------:R-:W-:-:S05]  /*1890*/  @!P1 DFMA R22, R22, 2, -R28 ;  /* 0x400000001616982b */ /* 0x000fca000000081c */
[----:B------:R-:W-:-:S08]  /*18a0*/  DFMA R24, R24, R26, R24 ;  /* 0x0000001a1818722b */ /* 0x000fd00000000018 */
[----:B------:R-:W-:-:S08]  /*18b0*/  DMUL R26, R24, R22 ;  /* 0x00000016181a7228 */ /* 0x000fd00000000000 */
[----:B------:R-:W-:-:S08]  /*18c0*/  DFMA R28, R26, -R20, R22 ;  /* 0x800000141a1c722b */ /* 0x000fd00000000016 */
[----:B------:R-:W-:Y:S01]  /*18d0*/  DFMA R28, R24, R28, R26 ;  /* 0x0000001c181c722b */ /* 0x000fe2000000001a */
[----:B------:R-:W-:Y:S01]  /*18e0*/  IMAD.MOV.U32 R26, RZ, RZ, R30 ;  /* 0x000000ffff1a7224 */ /* 0x000fe200078e001e */
[----:B------:R-:W-:Y:S01]  /*18f0*/  @!P1 LOP3.LUT R26, R23, 0x7ff00000, RZ, 0xc0, !PT ;  /* 0x7ff00000171a9812 */ /* 0x000fe200078ec0ff */
[----:B------:R-:W-:-:S04]  /*1900*/  VIADD R25, R33, 0xffffffff ;  /* 0xffffffff21197836 */ /* 0x000fc80000000000 */
[----:B------:R-:W-:-:S05]  /*1910*/  VIADD R24, R26, 0xffffffff ;  /* 0xffffffff1a187836 */ /* 0x000fca0000000000 */
[----:B------:R-:W-:-:S04]  /*1920*/  ISETP.GT.U32.AND P0, PT, R24, 0x7feffffe, PT ;  /* 0x7feffffe1800780c */ /* 0x000fc80003f04070 */
[----:B------:R-:W-:-:S13]  /*1930*/  ISETP.GT.U32.OR P0, PT, R25, 0x7feffffe, P0 ;  /* 0x7feffffe1900780c */ /* 0x000fda0000704470 */
[----:B------:R-:W-:Y:S05]  /*1940*/  @P0 BRA `(.L_x_33) ;  /* 0x00000000006c0947 */ /* 0x000fea0003800000 */
[----:B------:R-:W-:-:S04]  /*1950*/  LOP3.LUT R11, R19, 0x7ff00000, RZ, 0xc0, !PT ;  /* 0x7ff00000130b7812 */ /* 0x000fc800078ec0ff */
[CC--:B------:R-:W-:Y:S02]  /*1960*/  VIADDMNMX R10, R30.reuse, -R11.reuse, 0xb9600000, !PT ;  /* 0xb96000001e0a7446 */ /* 0x0c0fe4000780090b */
[----:B------:R-:W-:Y:S02]  /*1970*/  ISETP.GE.U32.AND P0, PT, R30, R11, PT ;  /* 0x0000000b1e00720c */ /* 0x000fe40003f06070 */
[----:B------:R-:W-:Y:S02]  /*1980*/  VIMNMX R10, PT, PT, R10, 0x46a00000, PT ;  /* 0x46a000000a0a7848 */ /* 0x000fe40003fe0100 */
[----:B------:R-:W-:-:S05]  /*1990*/  SEL R31, R31, 0x63400000, !P0 ;  /* 0x634000001f1f7807 */ /* 0x000fca0004000000 */
[----:B------:R-:W-:Y:S02]  /*19a0*/  IMAD.IADD R26, R10, 0x1, -R31 ;  /* 0x000000010a1a7824 */ /* 0x000fe400078e0a1f */
[----:B------:R-:W-:Y:S02]  /*19b0*/  IMAD.MOV.U32 R10, RZ, RZ, RZ ;  /* 0x000000ffff0a7224 */ /* 0x000fe400078e00ff */
[----:B------:R-:W-:-:S06]  /*19c0*/  VIADD R11, R26, 0x7fe00000 ;  /* 0x7fe000001a0b7836 */ /* 0x000fcc0000000000 */
[----:B------:R-:W-:-:S10]  /*19d0*/  DMUL R24, R28, R10 ;  /* 0x0000000a1c187228 */ /* 0x000fd40000000000 */
[----:B------:R-:W-:-:S13]  /*19e0*/  FSETP.GTU.AND P0, PT, |R25|, 1.469367938527859385e-39, PT ;  /* 0x001000001900780b */ /* 0x000fda0003f0c200 */
[----:B------:R-:W-:Y:S05]  /*19f0*/  @P0 BRA `(.L_x_34) ;  /* 0x0000000000940947 */ /* 0x000fea0003800000 */
[----:B------:R-:W-:Y:S01]  /*1a00*/  DFMA R20, R28, -R20, R22 ;  /* 0x800000141c14722b */ /* 0x000fe20000000016 */
[----:B------:R-:W-:-:S09]  /*1a10*/  IMAD.MOV.U32 R10, RZ, RZ, RZ ;  /* 0x000000ffff0a7224 */ /* 0x000fd200078e00ff */
[C---:B------:R-:W-:Y:S02]  /*1a20*/  FSETP.NEU.AND P0, PT, R21.reuse, RZ, PT ;  /* 0x000000ff1500720b */ /* 0x040fe40003f0d000 */
[----:B------:R-:W-:-:S04]  /*1a30*/  LOP3.LUT R23, R21, 0x80000000, R19, 0x48, !PT ;  /* 0x8000000015177812 */ /* 0x000fc800078e4813 */
[----:B------:R-:W-:-:S07]  /*1a40*/  LOP3.LUT R11, R23, R11, RZ, 0xfc, !PT ;  /* 0x0000000b170b7212 */ /* 0x000fce00078efcff */
[----:B------:R-:W-:Y:S05]  /*1a50*/  @!P0 BRA `(.L_x_34) ;  /* 0x00000000007c8947 */ /* 0x000fea0003800000 */
[----:B------:R-:W-:Y:S01]  /*1a60*/  IMAD.MOV R19, RZ, RZ, -R26 ;  /* 0x000000ffff137224 */ /* 0x000fe200078e0a1a */
[----:B------:R-:W-:Y:S01]  /*1a70*/  DMUL.RP R10, R28, R10 ;  /* 0x0000000a1c0a7228 */ /* 0x000fe20000008000 */
[----:B------:R-:W-:-:S06]  /*1a80*/  IMAD.MOV.U32 R18, RZ, RZ, RZ ;  /* 0x000000ffff127224 */ /* 0x000fcc00078e00ff */
[----:B------:R-:W-:-:S03]  /*1a90*/  DFMA R18, R24, -R18, R28 ;  /* 0x800000121812722b */ /* 0x000fc6000000001c */
[----:B------:R-:W-:-:S03]  /*1aa0*/  LOP3.LUT R23, R11, R23, RZ, 0x3c, !PT ;  /* 0x000000170b177212 */ /* 0x000fc600078e3cff */
[----:B------:R-:W-:-:S04]  /*1ab0*/  IADD3 R18, PT, PT, -R26, -0x43300000, RZ ;  /* 0xbcd000001a127810 */ /* 0x000fc80007ffe1ff */
[----:B------:R-:W-:-:S04]  /*1ac0*/  FSETP.NEU.AND P0, PT, |R19|, R18, PT ;  /* 0x000000121300720b */ /* 0x000fc80003f0d200 */
[----:B------:R-:W-:Y:S02]  /*1ad0*/  FSEL R24, R10, R24, !P0 ;  /* 0x000000180a187208 */ /* 0x000fe40004000000 */
[----:B------:R-:W-:Y:S01]  /*1ae0*/  FSEL R25, R23, R25, !P0 ;  /* 0x0000001917197208 */ /* 0x000fe20004000000 */
[----:B------:R-:W-:Y:S06]  /*1af0*/  BRA `(.L_x_34) ;  /* 0x0000000000547947 */ /* 0x000fec0003800000 */
.L_x_33:
[----:B------:R-:W-:-:S14]  /*1b00*/  DSETP.NAN.AND P0, PT, R10, R10, PT ;  /* 0x0000000a0a00722a */ /* 0x000fdc0003f08000 */
[----:B------:R-:W-:Y:S05]  /*1b10*/  @P0 BRA `(.L_x_35) ;  /* 0x0000000000440947 */ /* 0x000fea0003800000 */
[----:B------:R-:W-:-:S14]  /*1b20*/  DSETP.NAN.AND P0, PT, R18, R18, PT ;  /* 0x000000121200722a */ /* 0x000fdc0003f08000 */
[----:B------:R-:W-:Y:S05]  /*1b30*/  @P0 BRA `(.L_x_36) ;  /* 0x0000000000300947 */ /* 0x000fea0003800000 */
[----:B------:R-:W-:Y:S01]  /*1b40*/  ISETP.NE.AND P0, PT, R26, R33, PT ;  /* 0x000000211a00720c */ /* 0x000fe20003f05270 */
[----:B------:R-:W-:Y:S02]  /*1b50*/  IMAD.MOV.U32 R24, RZ, RZ, 0x0 ;  /* 0x00000000ff187424 */ /* 0x000fe400078e00ff */
[----:B------:R-:W-:-:S10]  /*1b60*/  IMAD.MOV.U32 R25, RZ, RZ, -0x80000 ;  /* 0xfff80000ff197424 */ /* 0x000fd400078e00ff */
[----:B------:R-:W-:Y:S05]  /*1b70*/  @!P0 BRA `(.L_x_34) ;  /* 0x0000000000348947 */ /* 0x000fea0003800000 */
[----:B------:R-:W-:Y:S02]  /*1b80*/  ISETP.NE.AND P0, PT, R26, 0x7ff00000, PT ;  /* 0x7ff000001a00780c */ /* 0x000fe40003f05270 */
[----:B------:R-:W-:Y:S02]  /*1b90*/  LOP3.LUT R25, R11, 0x80000000, R19, 0x48, !PT ;  /* 0x800000000b197812 */ /* 0x000fe400078e4813 */
[----:B------:R-:W-:-:S13]  /*1ba0*/  ISETP.EQ.OR P0, PT, R33, RZ, !P0 ;  /* 0x000000ff2100720c */ /* 0x000fda0004702670 */
[----:B------:R-:W-:Y:S01]  /*1bb0*/  @P0 LOP3.LUT R10, R25, 0x7ff00000, RZ, 0xfc, !PT ;  /* 0x7ff00000190a0812 */ /* 0x000fe200078efcff */
[----:B------:R-:W-:Y:S02]  /*1bc0*/  @!P0 IMAD.MOV.U32 R24, RZ, RZ, RZ ;  /* 0x000000ffff188224 */ /* 0x000fe400078e00ff */
[----:B------:R-:W-:Y:S02]  /*1bd0*/  @P0 IMAD.MOV.U32 R24, RZ, RZ, RZ ;  /* 0x000000ffff180224 */ /* 0x000fe400078e00ff */
[----:B------:R-:W-:Y:S01]  /*1be0*/  @P0 IMAD.MOV.U32 R25, RZ, RZ, R10 ;  /* 0x000000ffff190224 */ /* 0x000fe200078e000a */
[----:B------:R-:W-:Y:S06]  /*1bf0*/  BRA `(.L_x_34) ;  /* 0x0000000000147947 */ /* 0x000fec0003800000 */
.L_x_36:
[----:B------:R-:W-:Y:S01]  /*1c00*/  LOP3.LUT R25, R19, 0x80000, RZ, 0xfc, !PT ;  /* 0x0008000013197812 */ /* 0x000fe200078efcff */
[----:B------:R-:W-:Y:S01]  /*1c10*/  IMAD.MOV.U32 R24, RZ, RZ, R18 ;  /* 0x000000ffff187224 */ /* 0x000fe200078e0012 */
[----:B------:R-:W-:Y:S06]  /*1c20*/  BRA `(.L_x_34) ;  /* 0x0000000000087947 */ /* 0x000fec0003800000 */
.L_x_35:
[----:B------:R-:W-:Y:S01]  /*1c30*/  LOP3.LUT R25, R11, 0x80000, RZ, 0xfc, !PT ;  /* 0x000800000b197812 */ /* 0x000fe200078efcff */
[----:B------:R-:W-:-:S07]  /*1c40*/  IMAD.MOV.U32 R24, RZ, RZ, R10 ;  /* 0x000000ffff187224 */ /* 0x000fce00078e000a */
.L_x_34:
[----:B------:R-:W-:Y:S05]  /*1c50*/  BSYNC.RECONVERGENT B1 ;  /* 0x0000000000017941 */ /* 0x000fea0003800200 */
.L_x_32:
[----:B------:R-:W-:Y:S02]  /*1c60*/  IMAD.MOV.U32 R10, RZ, RZ, R0 ;  /* 0x000000ffff0a7224 */ /* 0x000fe400078e0000 */
[----:B------:R-:W-:-:S04]  /*1c70*/  IMAD.MOV.U32 R11, RZ, RZ, 0x0 ;  /* 0x00000000ff0b7424 */ /* 0x000fc800078e00ff */
[----:B------:R-:W-:Y:S05]  /*1c80*/  RET.REL.NODEC R10 `(_Z16cuda_absorb_bndrPfiiif) ;  /* 0xffffffe00adc7950 */ /* 0x000fea0003c3ffff */
        .type           $_Z16cuda_absorb_bndrPfiiif$__internal_accurate_pow,@function
        .size           $_Z16cuda_absorb_bndrPfiiif$__internal_accurate_pow,(.L_x_48 - $_Z16cuda_absorb_bndrPfiiif$__internal_accurate_pow)
$_Z16cuda_absorb_bndrPfiiif$__internal_accurate_pow:
[----:B------:R-:W-:Y:S01]  /*1c90*/  ISETP.GT.U32.AND P0, PT, R19, 0xfffff, PT ;  /* 0x000fffff1300780c */ /* 0x000fe20003f04070 */
[----:B------:R-:W-:Y:S01]  /*1ca0*/  IMAD.MOV.U32 R18, RZ, RZ, R20 ;  /* 0x000000ffff127224 */ /* 0x000fe200078e0014 */
[----:B------:R-:W-:Y:S01]  /*1cb0*/  SHF.R.U32.HI R35, RZ, 0x14, R19 ;  /* 0x00000014ff237819 */ /* 0x000fe20000011613 */
[----:B------:R-:W-:Y:S01]  /*1cc0*/  IMAD.MOV.U32 R24, RZ, RZ, RZ ;  /* 0x000000ffff187224 */ /* 0x000fe200078e00ff */
[----:B------:R-:W-:Y:S01]  /*1cd0*/  UMOV UR10, 0x7d2cafe2 ;  /* 0x7d2cafe2000a7882 */ /* 0x000fe20000000000 */
[----:B------:R-:W-:Y:S01]  /*1ce0*/  UMOV UR11, 0x3eb0f5ff ;  /* 0x3eb0f5ff000b7882 */ /* 0x000fe20000000000 */
[----:B------:R-:W-:Y:S01]  /*1cf0*/  UMOV UR12, 0x3b39803f ;  /* 0x3b39803f000c7882 */ /* 0x000fe20000000000 */
[----:B------:R-:W-:-:S06]  /*1d00*/  UMOV UR13, 0x3c7abc9e ;  /* 0x3c7abc9e000d7882 */ /* 0x000fcc0000000000 */
[----:B------:R-:W-:Y:S01]  /*1d10*/  @!P0 DMUL R22, R18, 1.80143985094819840000e+16 ;  /* 0x4350000012168828 */ /* 0x000fe20000000000 */
[----:B------:R-:W-:-:S09]  /*1d20*/  IMAD.MOV.U32 R18, RZ, RZ, R19 ;  /* 0x000000ffff127224 */ /* 0x000fd200078e0013 */
[----:B------:R-:W-:Y:S01]  /*1d30*/  @!P0 IMAD.MOV.U32 R18, RZ, RZ, R23 ;  /* 0x000000ffff128224 */ /* 0x000fe200078e0017 */
[----:B------:R-:W-:Y:S01]  /*1d40*/  @!P0 LEA.HI R35, R23, 0xffffffca, RZ, 0xc ;  /* 0xffffffca17238811 */ /* 0x000fe200078f60ff */
[----:B------:R-:W-:Y:S02]  /*1d50*/  @!P0 IMAD.MOV.U32 R20, RZ, RZ, R22 ;  /* 0x000000ffff148224 */ /* 0x000fe400078e0016 */
[----:B------:R-:W-:Y:S01]  /*1d60*/  IMAD.MOV.U32 R22, RZ, RZ, 0x41ad3b5a ;  /* 0x41ad3b5aff167424 */ /* 0x000fe200078e00ff */
[----:B------:R-:W-:Y:S01]  /*1d70*/  LOP3.LUT R18, R18, 0x800fffff, RZ, 0xc0, !PT ;  /* 0x800fffff12127812 */ /* 0x000fe200078ec0ff */
[----:B------:R-:W-:-:S03]  /*1d80*/  IMAD.MOV.U32 R23, RZ, RZ, 0x3ed0f5d2 ;  /* 0x3ed0f5d2ff177424 */ /* 0x000fc600078e00ff */
[----:B------:R-:W-:-:S04]  /*1d90*/  LOP3.LUT R21, R18, 0x3ff00000, RZ, 0xfc, !PT ;  /* 0x3ff0000012157812 */ /* 0x000fc800078efcff */
[----:B------:R-:W-:-:S13]  /*1da0*/  ISETP.GE.U32.AND P0, PT, R21, 0x3ff6a09f, PT ;  /* 0x3ff6a09f1500780c */ /* 0x000fda0003f06070 */
[----:B------:R-:W-:-:S04]  /*1db0*/  @P0 VIADD R19, R21, 0xfff00000 ;  /* 0xfff0000015130836 */ /* 0x000fc80000000000 */
[----:B------:R-:W-:-:S06]  /*1dc0*/  @P0 IMAD.MOV.U32 R21, RZ, RZ, R19 ;  /* 0x000000ffff150224 */ /* 0x000fcc00078e0013 */
[C---:B------:R-:W-:Y:S02]  /*1dd0*/  DADD R26, R20.reuse, 1 ;  /* 0x3ff00000141a7429 */ /* 0x040fe40000000000 */
[----:B------:R-:W-:-:S04]  /*1de0*/  DADD R20, R20, -1 ;  /* 0xbff0000014147429 */ /* 0x000fc80000000000 */
[----:B------:R-:W0:Y:S02]  /*1df0*/  MUFU.RCP64H R25, R27 ;  /* 0x0000001b00197308 */ /* 0x000e240000001800 */
[----:B0-----:R-:W-:-:S08]  /*1e00*/  DFMA R18, -R26, R24, 1 ;  /* 0x3ff000001a12742b */ /* 0x001fd00000000118 */
[----:B------:R-:W-:-:S08]  /*1e10*/  DFMA R18, R18, R18, R18 ;  /* 0x000000121212722b */ /* 0x000fd00000000012 */
[----:B------:R-:W-:-:S08]  /*1e20*/  DFMA R24, R24, R18, R24 ;  /* 0x000000121818722b */ /* 0x000fd00000000018 */
[----:B------:R-:W-:-:S08]  /*1e30*/  DMUL R18, R20, R24 ;  /* 0x0000001814127228 */ /* 0x000fd00000000000 */
[----:B------:R-:W-:-:S08]  /*1e40*/  DFMA R18, R20, R24, R18 ;  /* 0x000000181412722b */ /* 0x000fd00000000012 */
[----:B------:R-:W-:-:S08]  /*1e50*/  DMUL R28, R18, R18 ;  /* 0x00000012121c7228 */ /* 0x000fd00000000000 */
[----:B------:R-:W-:Y:S01]  /*1e60*/  DFMA R22, R28, UR10, R22 ;  /* 0x0000000a1c167c2b */ /* 0x000fe20008000016 */
[----:B------:R-:W-:Y:S01]  /*1e70*/  UMOV UR10, 0x75488a3f ;  /* 0x75488a3f000a7882 */ /* 0x000fe20000000000 */
[----:B------:R-:W-:-:S06]  /*1e80*/  UMOV UR11, 0x3ef3b20a ;  /* 0x3ef3b20a000b7882 */ /* 0x000fcc0000000000 */
[----:B------:R-:W-:Y:S01]  /*1e90*/  DFMA R26, R28, R22, UR10 ;  /* 0x0000000a1c1a7e2b */ /* 0x000fe20008000016 */
[----:B------:R-:W-:Y:S01]  /*1ea0*/  UMOV UR10, 0xe4faecd5 ;  /* 0xe4faecd5000a7882 */ /* 0x000fe20000000000 */
[----:B------:R-:W-:Y:S01]  /*1eb0*/  UMOV UR11, 0x3f1745cd ;  /* 0x3f1745cd000b7882 */ /* 0x000fe20000000000 */
[----:B------:R-:W-:-:S05]  /*1ec0*/  DADD R22, R20, -R18 ;  /* 0x0000000014167229 */ /* 0x000fca0000000812 */
[----:B------:R-:W-:Y:S01]  /*1ed0*/  DFMA R26, R28, R26, UR10 ;  /* 0x0000000a1c1a7e2b */ /* 0x000fe2000800001a */
[----:B------:R-:W-:Y:S01]  /*1ee0*/  UMOV UR10, 0x258a578b ;  /* 0x258a578b000a7882 */ /* 0x000fe20000000000 */
[----:B------:R-:W-:Y:S01]  /*1ef0*/  UMOV UR11, 0x3f3c71c7 ;  /* 0x3f3c71c7000b7882 */ /* 0x000fe20000000000 */
[----:B------:R-:W-:-:S05]  /*1f00*/  DADD R22, R22, R22 ;  /* 0x0000000016167229 */ /* 0x000fca0000000016 */
[----:B------:R-:W-:Y:S01]  /*1f10*/  DFMA R26, R28, R26, UR10 ;  /* 0x0000000a1c1a7e2b */ /* 0x000fe2000800001a */
[----:B------:R-:W-:Y:S01]  /*1f20*/  UMOV UR10, 0x9242b910 ;  /* 0x9242b910000a7882 */ /* 0x000fe20000000000 */
[----:B------:R-:W-:Y:S01]  /*1f30*/  UMOV UR11, 0x3f624924 ;  /* 0x3f624924000b7882 */ /* 0x000fe20000000000 */
[----:B------:R-:W-:-:S05]  /*1f40*/  DFMA R22, R20, -R18, R22 ;  /* 0x800000121416722b */ /* 0x000fca0000000016 */
[----:B------:R-:W-:Y:S01]  /*1f50*/  DFMA R26, R28, R26, UR10 ;  /* 0x0000000a1c1a7e2b */ /* 0x000fe2000800001a */
[----:B------:R-:W-:Y:S01]  /*1f60*/  UMOV UR10, 0x99999dfb ;  /* 0x99999dfb000a7882 */ /* 0x000fe20000000000 */
[----:B------:R-:W-:Y:S01]  /*1f70*/  UMOV UR11, 0x3f899999 ;  /* 0x3f899999000b7882 */ /* 0x000fe20000000000 */
[----:B------:R-:W-:Y:S02]  /*1f80*/  DMUL R22, R24, R22 ;  /* 0x0000001618167228 */ /* 0x000fe40000000000 */
[----:B------:R-:W-:-:S03]  /*1f90*/  DMUL R24, R18, R18 ;  /* 0x0000001212187228 */ /* 0x000fc60000000000 */
[----:B------:R-:W-:Y:S01]  /*1fa0*/  DFMA R26, R28, R26, UR10 ;  /* 0x0000000a1c1a7e2b */ /* 0x000fe2000800001a */
[----:B------:R-:W-:Y:S01]  /*1fb0*/  UMOV UR10, 0x55555555 ;  /* 0x55555555000a7882 */ /* 0x000fe20000000000 */
[----:B------:R-:W-:-:S06]  /*1fc0*/  UMOV UR11, 0x3fb55555 ;  /* 0x3fb55555000b7882 */ /* 0x000fcc0000000000 */
[----:B------:R-:W-:-:S08]  /*1fd0*/  DFMA R20, R28, R26, UR10 ;  /* 0x0000000a1c147e2b */ /* 0x000fd0000800001a */
[----:B------:R-:W-:Y:S01]  /*1fe0*/  DADD R30, -R20, UR10 ;  /* 0x0000000a141e7e29 */ /* 0x000fe20008000100 */
[----:B------:R-:W-:Y:S01]  /*1ff0*/  UMOV UR10, 0xb9e7b0 ;  /* 0x00b9e7b0000a7882 */ /* 0x000fe20000000000 */
[----:B------:R-:W-:-:S06]  /*2000*/  UMOV UR11, 0x3c46a4cb ;  /* 0x3c46a4cb000b7882 */ /* 0x000fcc0000000000 */
[----:B------:R-:W-:Y:S02]  /*2010*/  DFMA R30, R28, R26, R30 ;  /* 0x0000001a1c1e722b */ /* 0x000fe4000000001e */
[----:B------:R-:W-:Y:S01]  /*2020*/  DFMA R28, R18, R18, -R24 ;  /* 0x00000012121c722b */ /* 0x000fe20000000818 */
[----:B------:R-:W-:Y:S02]  /*2030*/  VIADD R27, R23, 0x100000 ;  /* 0x00100000171b7836 */ /* 0x000fe40000000000 */
[----:B------:R-:W-:-:S03]  /*2040*/  IMAD.MOV.U32 R26, RZ, RZ, R22 ;  /* 0x000000ffff1a7224 */ /* 0x000fc600078e0016 */
[----:B------:R-:W-:Y:S01]  /*2050*/  DADD R30, R30, -UR10 ;  /* 0x8000000a1e1e7e29 */ /* 0x000fe20008000000 */
[----:B------:R-:W-:Y:S01]  /*2060*/  UMOV UR10, 0x80000000 ;  /* 0x80000000000a7882 */ /* 0x000fe20000000000 */
[----:B------:R-:W-:Y:S01]  /*2070*/  UMOV UR11, 0x43300000 ;  /* 0x43300000000b7882 */ /* 0x000fe20000000000 */
[C---:B------:R-:W-:Y:S02]  /*2080*/  DFMA R26, R18.reuse, R26, R28 ;  /* 0x0000001a121a722b */ /* 0x040fe4000000001c */
[----:B------:R-:W-:-:S08]  /*2090*/  DMUL R28, R18, R24 ;  /* 0x00000018121c7228 */ /* 0x000fd00000000000 */
[----:B------:R-:W-:-:S08]  /*20a0*/  DFMA R32, R18, R24, -R28 ;  /* 0x000000181220722b */ /* 0x000fd0000000081c */
[----:B------:R-:W-:Y:S02]  /*20b0*/  DFMA R32, R22, R24, R32 ;  /* 0x000000181620722b */ /* 0x000fe40000000020 */
[----:B------:R-:W-:-:S06]  /*20c0*/  DADD R24, R20, R30 ;  /* 0x0000000014187229 */ /* 0x000fcc000000001e */
[----:B------:R-:W-:Y:S02]  /*20d0*/  DFMA R26, R18, R26, R32 ;  /* 0x0000001a121a722b */ /* 0x000fe40000000020 */
[----:B------:R-:W-:Y:S02]  /*20e0*/  DADD R32, R20, -R24 ;  /* 0x0000000014207229 */ /* 0x000fe40000000818 */
[----:B------:R-:W-:-:S06]  /*20f0*/  DMUL R20, R24, R28 ;  /* 0x0000001c18147228 */ /* 0x000fcc0000000000 */
[----:B------:R-:W-:Y:S02]  /*2100*/  DADD R32, R30, R32 ;  /* 0x000000001e207229 */ /* 0x000fe40000000020 */
[----:B------:R-:W-:-:S08]  /*2110*/  DFMA R30, R24, R28, -R20 ;  /* 0x0000001c181e722b */ /* 0x000fd00000000814 */
[----:B------:R-:W-:-:S08]  /*2120*/  DFMA R26, R24, R26, R30 ;  /* 0x0000001a181a722b */ /* 0x000fd0000000001e */
[----:B------:R-:W-:-:S08]  /*2130*/  DFMA R32, R32, R28, R26 ;  /* 0x0000001c2020722b */ /* 0x000fd0000000001a */
[----:B------:R-:W-:-:S08]  /*2140*/  DADD R26, R20, R32 ;  /* 0x00000000141a7229 */ /* 0x000fd00000000020 */
[--C-:B------:R-:W-:Y:S02]  /*2150*/  DADD R24, R18, R26.reuse ;  /* 0x0000000012187229 */ /* 0x100fe4000000001a */
[----:B------:R-:W-:-:S06]  /*2160*/  DADD R20, R20, -R26 ;  /* 0x0000000014147229 */ /* 0x000fcc000000081a */
[----:B------:R-:W-:Y:S02]  /*2170*/  DADD R18, R18, -R24 ;  /* 0x0000000012127229 */ /* 0x000fe40000000818 */
[----:B------:R-:W-:-:S06]  /*2180*/  DADD R20, R32, R20 ;  /* 0x0000000020147229 */ /* 0x000fcc0000000014 */
[----:B------:R-:W-:-:S08]  /*2190*/  DADD R18, R26, R18 ;  /* 0x000000001a127229 */ /* 0x000fd00000000012 */
[----:B------:R-:W-:Y:S01]  /*21a0*/  DADD R18, R20, R18 ;  /* 0x0000000014127229 */ /* 0x000fe20000000012 */
[C---:B------:R-:W-:Y:S02]  /*21b0*/  VIADD R20, R35.reuse, 0xfffffc01 ;  /* 0xfffffc0123147836 */ /* 0x040fe40000000000 */
[----:B------:R-:W-:-:S05]  /*21c0*/  @P0 VIADD R20, R35, 0xfffffc02 ;  /* 0xfffffc0223140836 */ /* 0x000fca0000000000 */
[----:B------:R-:W-:Y:S01]  /*21d0*/  DADD R26, R22, R18 ;  /* 0x00000000161a7229 */ /* 0x000fe20000000012 */
[----:B------:R-:W-:Y:S01]  /*21e0*/  LOP3.LUT R18, R20, 0x80000000, RZ, 0x3c, !PT ;  /* 0x8000000014127812 */ /* 0x000fe200078e3cff */
[----:B------:R-:W-:-:S06]  /*21f0*/  IMAD.MOV.U32 R19, RZ, RZ, 0x43300000 ;  /* 0x43300000ff137424 */ /* 0x000fcc00078e00ff */
[----:B------:R-:W-:Y:S02]  /*2200*/  DADD R20, R24, R26 ;  /* 0x0000000018147229 */ /* 0x000fe4000000001a */
[----:B------:R-:W-:Y:S01]  /*2210*/  DADD R18, R18, -UR10 ;  /* 0x8000000a12127e29 */ /* 0x000fe20008000000 */
[----:B------:R-:W-:Y:S01]  /*2220*/  UMOV UR10, 0xfefa39ef ;  /* 0xfefa39ef000a7882 */ /* 0x000fe20000000000 */
[----:B------:R-:W-:-:S04]  /*2230*/  UMOV UR11, 0x3fe62e42 ;  /* 0x3fe62e42000b7882 */ /* 0x000fc80000000000 */
[--C-:B------:R-:W-:Y:S02]  /*2240*/  DADD R28, R24, -R20.reuse ;  /* 0x00000000181c7229 */ /* 0x100fe40000000814 */
[----:B------:R-:W-:-:S06]  /*2250*/  DFMA R22, R18, UR10, R20 ;  /* 0x0000000a12167c2b */ /* 0x000fcc0008000014 */
[----:B------:R-:W-:Y:S02]  /*2260*/  DADD R28, R26, R28 ;  /* 0x000000001a1c7229 */ /* 0x000fe4000000001c */
[----:B------:R-:W-:-:S08]  /*2270*/  DFMA R24, R18, -UR10, R22 ;  /* 0x8000000a12187c2b */ /* 0x000fd00008000016 */
[----:B------:R-:W-:-:S08]  /*2280*/  DADD R24, -R20, R24 ;  /* 0x0000000014187229 */ /* 0x000fd00000000118 */
[----:B------:R-:W-:-:S08]  /*2290*/  DADD R20, R28, -R24 ;  /* 0x000000001c147229 */ /* 0x000fd00000000818 */
[----:B------:R-:W-:-:S08]  /*22a0*/  DFMA R20, R18, UR12, R20 ;  /* 0x0000000c12147c2b */ /* 0x000fd00008000014 */
[----:B------:R-:W-:-:S08]  /*22b0*/  DADD R18, R22, R20 ;  /* 0x0000000016127229 */ /* 0x000fd00000000014 */
[----:B------:R-:W-:Y:S02]  /*22c0*/  DADD R22, R22, -R18 ;  /* 0x0000000016167229 */ /* 0x000fe40000000812 */
[----:B------:R-:W-:-:S06]  /*22d0*/  DMUL R28, R18, 2 ;  /* 0x40000000121c7828 */ /* 0x000fcc0000000000 */
[----:B------:R-:W-:Y:S02]  /*22e0*/  DADD R22, R20, R22 ;  /* 0x0000000014167229 */ /* 0x000fe40000000016 */
[----:B------:R-:W-:Y:S01]  /*22f0*/  DFMA R26, R18, 2, -R28 ;  /* 0x40000000121a782b */ /* 0x000fe2000000081c */
[----:B------:R-:W-:Y:S02]  /*2300*/  IMAD.MOV.U32 R18, RZ, RZ, 0x652b82fe ;  /* 0x652b82feff127424 */ /* 0x000fe400078e00ff */
[----:B------:R-:W-:-:S05]  /*2310*/  IMAD.MOV.U32 R19, RZ, RZ, 0x3ff71547 ;  /* 0x3ff71547ff137424 */ /* 0x000fca00078e00ff */
[----:B------:R-:W-:-:S08]  /*2320*/  DFMA R26, R22, 2, R26 ;  /* 0x40000000161a782b */ /* 0x000fd0000000001a */
[----:B------:R-:W-:-:S08]  /*2330*/  DADD R20, R28, R26 ;  /* 0x000000001c147229 */ /* 0x000fd0000000001a */
[----:B------:R-:W-:Y:S02]  /*2340*/  DFMA R18, R20, R18, 6.75539944105574400000e+15 ;  /* 0x433800001412742b */ /* 0x000fe40000000012 */
[----:B------:R-:W-:Y:S01]  /*2350*/  FSETP.GEU.AND P0, PT, |R21|, 4.1917929649353027344, PT ;  /* 0x4086232b1500780b */ /* 0x000fe20003f0e200 */
[----:B------:R-:W-:-:S05]  /*2360*/  DADD R28, R28, -R20 ;  /* 0x000000001c1c7229 */ /* 0x000fca0000000814 */
[----:B------:R-:W-:-:S03]  /*2370*/  DADD R24, R18, -6.75539944105574400000e+15 ;  /* 0xc338000012187429 */ /* 0x000fc60000000000 */
[----:B------:R-:W-:-:S05]  /*2380*/  DADD R26, R26, R28 ;  /* 0x000000001a1a7229 */ /* 0x000fca000000001c */
[----:B------:R-:W-:Y:S01]  /*2390*/  DFMA R22, R24, -UR10, R20 ;  /* 0x8000000a18167c2b */ /* 0x000fe20008000014 */
[----:B------:R-:W-:Y:S01]  /*23a0*/  UMOV UR10, 0x3b39803f ;  /* 0x3b39803f000a7882 */ /* 0x000fe20000000000 */
[----:B------:R-:W-:-:S06]  /*23b0*/  UMOV UR11, 0x3c7abc9e ;  /* 0x3c7abc9e000b7882 */ /* 0x000fcc0000000000 */
[----:B------:R-:W-:Y:S01]  /*23c0*/  DFMA R22, R24, -UR10, R22 ;  /* 0x8000000a18167c2b */ /* 0x000fe20008000016 */
[----:B------:R-:W-:Y:S01]  /*23d0*/  UMOV UR10, 0x69ce2bdf ;  /* 0x69ce2bdf000a7882 */ /* 0x000fe20000000000 */
[----:B------:R-:W-:Y:S01]  /*23e0*/  IMAD.MOV.U32 R24, RZ, RZ, -0x35dec16 ;  /* 0xfca213eaff187424 */ /* 0x000fe200078e00ff */
[----:B------:R-:W-:Y:S01]  /*23f0*/  UMOV UR11, 0x3e5ade15 ;  /* 0x3e5ade15000b7882 */ /* 0x000fe20000000000 */
[----:B------:R-:W-:-:S06]  /*2400*/  IMAD.MOV.U32 R25, RZ, RZ, 0x3e928af3 ;  /* 0x3e928af3ff197424 */ /* 0x000fcc00078e00ff */
[----:B------:R-:W-:Y:S01]  /*2410*/  DFMA R24, R22, UR10, R24 ;  /* 0x0000000a16187c2b */ /* 0x000fe20008000018 */
[----:B------:R-:W-:Y:S01]  /*2420*/  UMOV UR10, 0x62401315 ;  /* 0x62401315000a7882 */ /* 0x000fe20000000000 */
[----:B------:R-:W-:-:S06]  /*2430*/  UMOV UR11, 0x3ec71dee ;  /* 0x3ec71dee000b7882 */ /* 0x000fcc0000000000 */
[----:B------:R-:W-:Y:S01]  /*2440*/  DFMA R24, R22, R24, UR10 ;  /* 0x0000000a16187e2b */ /* 0x000fe20008000018 */
        /* <DEDUP_REMOVED lines=20> */
[----:B------:R-:W-:-:S08]  /*2590*/  DFMA R24, R22, R24, UR10 ;  /* 0x0000000a16187e2b */ /* 0x000fd00008000018 */
[----:B------:R-:W-:-:S08]  /*25a0*/  DFMA R24, R22, R24, 1 ;  /* 0x3ff000001618742b */ /* 0x000fd00000000018 */
[----:B------:R-:W-:-:S10]  /*25b0*/  DFMA R24, R22, R24, 1 ;  /* 0x3ff000001618742b */ /* 0x000fd40000000018 */
[----:B------:R-:W-:Y:S02]  /*25c0*/  IMAD R23, R18, 0x100000, R25 ;  /* 0x0010000012177824 */ /* 0x000fe400078e0219 */
[----:B------:R-:W-:Y:S01]  /*25d0*/  IMAD.MOV.U32 R22, RZ, RZ, R24 ;  /* 0x000000ffff167224 */ /* 0x000fe200078e0018 */
[----:B------:R-:W-:Y:S06]  /*25e0*/  @!P0 BRA `(.L_x_37) ;  /* 0x0000000000308947 */ /* 0x000fec0003800000 */
[C---:B------:R-:W-:Y:S02]  /*25f0*/  DADD R22, R20.reuse, +INF ;  /* 0x7ff0000014167429 */ /* 0x040fe40000000000 */
[----:B------:R-:W-:-:S08]  /*2600*/  DSETP.GEU.AND P0, PT, R20, RZ, PT ;  /* 0x000000ff1400722a */ /* 0x000fd00003f0e000 */
[----:B------:R-:W-:Y:S02]  /*2610*/  FSEL R22, R22, RZ, P0 ;  /* 0x000000ff16167208 */ /* 0x000fe40000000000 */
[----:B------:R-:W-:Y:S02]  /*2620*/  FSEL R23, R23, RZ, P0 ;  /* 0x000000ff17177208 */ /* 0x000fe40000000000 */
[----:B------:R-:W-:-:S13]  /*2630*/  FSETP.GEU.AND P0, PT, |R21|, 4.2275390625, PT ;  /* 0x408748001500780b */ /* 0x000fda0003f0e200 */
[----:B------:R-:W-:-:S04]  /*2640*/  @!P0 LEA.HI R19, R18, R18, RZ, 0x1 ;  /* 0x0000001212138211 */ /* 0x000fc800078f08ff */
[----:B------:R-:W-:-:S05]  /*2650*/  @!P0 SHF.R.S32.HI R19, RZ, 0x1, R19 ;  /* 0x00000001ff138819 */ /* 0x000fca0000011413 */
[----:B------:R-:W-:Y:S02]  /*2660*/  @!P0 IMAD.IADD R18, R18, 0x1, -R19 ;  /* 0x0000000112128824 */ /* 0x000fe400078e0a13 */
[----:B------:R-:W-:-:S03]  /*2670*/  @!P0 IMAD R25, R19, 0x100000, R25 ;  /* 0x0010000013198824 */ /* 0x000fc600078e0219 */
[----:B------:R-:W-:Y:S01]  /*2680*/  @!P0 LEA R19, R18, 0x3ff00000, 0x14 ;  /* 0x3ff0000012138811 */ /* 0x000fe200078ea0ff */
[----:B------:R-:W-:-:S06]  /*2690*/  @!P0 IMAD.MOV.U32 R18, RZ, RZ, RZ ;  /* 0x000000ffff128224 */ /* 0x000fcc00078e00ff */
[----:B------:R-:W-:-:S11]  /*26a0*/  @!P0 DMUL R22, R24, R18 ;  /* 0x0000001218168228 */ /* 0x000fd60000000000 */
.L_x_37:
[----:B------:R-:W-:Y:S01]  /*26b0*/  DFMA R26, R26, R22, R22 ;  /* 0x000000161a1a722b */ /* 0x000fe20000000016 */
[----:B------:R-:W-:Y:S01]  /*26c0*/  IMAD.MOV.U32 R20, RZ, RZ, R0 ;  /* 0x000000ffff147224 */ /* 0x000fe200078e0000 */
[----:B------:R-:W-:Y:S01]  /*26d0*/  DSETP.NEU.AND P0, PT, |R22|, +INF , PT ;  /* 0x7ff000001600742a */ /* 0x000fe20003f0d200 */
[----:B------:R-:W-:-:S07]  /*26e0*/  IMAD.MOV.U32 R21, RZ, RZ, 0x0 ;  /* 0x00000000ff157424 */ /* 0x000fce00078e00ff */
[----:B------:R-:W-:Y:S02]  /*26f0*/  FSEL R18, R22, R26, !P0 ;  /* 0x0000001a16127208 */ /* 0x000fe40004000000 */
[----:B------:R-:W-:Y:S01]  /*2700*/  FSEL R22, R23, R27, !P0 ;  /* 0x0000001b17167208 */ /* 0x000fe20004000000 */
[----:B------:R-:W-:Y:S06]  /*2710*/  RET.REL.NODEC R20 `(_Z16cuda_absorb_bndrPfiiif) ;  /* 0xffffffd814387950 */ /* 0x000fec0003c3ffff */
.L_x_38:
        /* <DEDUP_REMOVED lines=14> */
.L_x_48:


//--------------------- .text._Z17cuda_trans_xy2txyPfS_iii --------------------------
	.section	.text._Z17cuda_trans_xy2txyPfS_iii,"ax",@progbits
	.align	128
        .global         _Z17cuda_trans_xy2txyPfS_iii
        .type           _Z17cuda_trans_xy2txyPfS_iii,@function
        .size           _Z17cuda_trans_xy2txyPfS_iii,(.L_x_54 - _Z17cuda_trans_xy2txyPfS_iii)
        .other          _Z17cuda_trans_xy2txyPfS_iii,@"STO_CUDA_ENTRY STV_DEFAULT"
_Z17cuda_trans_xy2txyPfS_iii:
.text._Z17cuda_trans_xy2txyPfS_iii:
        /* <DEDUP_REMOVED lines=12> */
[----:B0-----:R-:W-:-:S02]  /*00c0*/  IMAD R9, R7, R9, R8 ;  /* 0x0000000907097224 */ /* 0x001fc400078e0208 */
[----:B--2---:R-:W-:-:S06]  /*00d0*/  IMAD.WIDE R2, R7, 0x4, R2 ;  /* 0x0000000407027825 */ /* 0x004fcc00078e0202 */
[----:B-1----:R-:W2:Y:S01]  /*00e0*/  LDG.E R2, desc[UR4][R2.64] ;  /* 0x0000000402027981 */ /* 0x002ea2000c1e1900 */
[----:B---3--:R-:W-:-:S05]  /*00f0*/  IMAD.WIDE R4, R9, 0x4, R4 ;  /* 0x0000000409047825 */ /* 0x008fca00078e0204 */
[----:B------:R-:W2:Y:S02]  /*0100*/  LDG.E R7, desc[UR4][R4.64] ;  /* 0x0000000404077981 */ /* 0x000ea4000c1e1900 */
[----:B--2---:R-:W-:-:S05]  /*0110*/  FADD R7, R2, R7 ;  /* 0x0000000702077221 */ /* 0x004fca0000000000 */
[----:B------:R-:W-:Y:S01]  /*0120*/  STG.E desc[UR4][R4.64], R7 ;  /* 0x0000000704007986 */ /* 0x000fe2000c101904 */
[----:B------:R-:W-:Y:S05]  /*0130*/  EXIT ;  /* 0x000000000000794d */ /* 0x000fea0003800000 */
.L_x_39:
        /* <DEDUP_REMOVED lines=12> */
.L_x_54:


//--------------------- .text._Z10cuda_set_gPiiiii --------------------------
	.section	.text._Z10cuda_set_gPiiiii,"ax",@progbits
	.align	128
        .global         _Z10cuda_set_gPiiiii
        .type           _Z10cuda_set_gPiiiii,@function
        .size           _Z10cuda_set_gPiiiii,(.L_x_55 - _Z10cuda_set_gPiiiii)
        .other          _Z10cuda_set_gPiiiii,@"STO_CUDA_ENTRY STV_DEFAULT"
_Z10cuda_set_gPiiiii:
.text._Z10cuda_set_gPiiiii:
        /* <DEDUP_REMOVED lines=8> */
[----:B------:R-:W0:Y:S01]  /*0080*/  LDC R7, c[0x0][0x390] ;  /* 0x0000e400ff077b82 */ /* 0x000e220000000800 */
[----:B------:R-:W1:Y:S07]  /*0090*/  LDCU.64 UR4, c[0x0][0x358] ;  /* 0x00006b00ff0477ac */ /* 0x000e6e0008000a00 */
[----:B------:R-:W2:Y:S01]  /*00a0*/  LDC R8, c[0x0][0x38c] ;  /* 0x0000e300ff087b82 */ /* 0x000ea20000000800 */
[----:B0-----:R-:W-:-:S04]  /*00b0*/  IABS R5, R7 ;  /* 0x0000000700057213 */ /* 0x001fc80000000000 */
[----:B------:R-:W0:Y:S08]  /*00c0*/  I2F.RP R4, R5 ;  /* 0x0000000500047306 */ /* 0x000e300000209400 */
[----:B0-----:R-:W0:Y:S02]  /*00d0*/  MUFU.RCP R4, R4 ;  /* 0x0000000400047308 */ /* 0x001e240000001000 */
[----:B0-----:R-:W-:-:S06]  /*00e0*/  VIADD R2, R4, 0xffffffe ;  /* 0x0ffffffe04027836 */ /* 0x001fcc0000000000 */
[----:B------:R0:W3:Y:S02]  /*00f0*/  F2I.FTZ.U32.TRUNC.NTZ R3, R2 ;  /* 0x0000000200037305 */ /* 0x0000e4000021f000 */
[----:B0-----:R-:W-:Y:S02]  /*0100*/  HFMA2 R2, -RZ, RZ, 0, 0 ;  /* 0x00000000ff027431 */ /* 0x001fe400000001ff */
[----:B---3--:R-:W-:-:S04]  /*0110*/  IMAD.MOV R6, RZ, RZ, -R3 ;  /* 0x000000ffff067224 */ /* 0x008fc800078e0a03 */
[----:B------:R-:W-:Y:S01]  /*0120*/  IMAD R9, R6, R5, RZ ;  /* 0x0000000506097224 */ /* 0x000fe200078e02ff */
[----:B------:R-:W-:-:S03]  /*0130*/  IABS R6, R0 ;  /* 0x0000000000067213 */ /* 0x000fc60000000000 */
[----:B------:R-:W-:Y:S01]  /*0140*/  IMAD.HI.U32 R3, R3, R9, R2 ;  /* 0x0000000903037227 */ /* 0x000fe200078e0002 */
[----:B------:R-:W-:-:S04]  /*0150*/  LOP3.LUT R2, R0, R7, RZ, 0x3c, !PT ;  /* 0x0000000700027212 */ /* 0x000fc800078e3cff */
[----:B------:R-:W-:Y:S01]  /*0160*/  ISETP.GE.AND P1, PT, R2, RZ, PT ;  /* 0x000000ff0200720c */ /* 0x000fe20003f26270 */
[----:B------:R-:W-:-:S04]  /*0170*/  IMAD.HI.U32 R3, R3, R6, RZ ;  /* 0x0000000603037227 */ /* 0x000fc800078e00ff */
[----:B------:R-:W-:-:S04]  /*0180*/  IMAD.MOV R4, RZ, RZ, -R3 ;  /* 0x000000ffff047224 */ /* 0x000fc800078e0a03 */
[----:B------:R-:W-:-:S05]  /*0190*/  IMAD R4, R5, R4, R6 ;  /* 0x0000000405047224 */ /* 0x000fca00078e0206 */
[----:B------:R-:W-:-:S13]  /*01a0*/  ISETP.GT.U32.AND P2, PT, R5, R4, PT ;  /* 0x000000040500720c */ /* 0x000fda0003f44070 */
[-C--:B------:R-:W-:Y:S01]  /*01b0*/  @!P2 IADD3 R4, PT, PT, R4, -R5.reuse, RZ ;  /* 0x800000050404a210 */ /* 0x080fe20007ffe0ff */
[----:B------:R-:W-:Y:S01]  /*01c0*/  @!P2 VIADD R3, R3, 0x1 ;  /* 0x000000010303a836 */ /* 0x000fe20000000000 */
[C---:B------:R-:W-:Y:S02]  /*01d0*/  ISETP.NE.AND P2, PT, R7.reuse, RZ, PT ;  /* 0x000000ff0700720c */ /* 0x040fe40003f45270 */
[----:B------:R-:W-:Y:S02]  /*01e0*/  ISETP.GE.U32.AND P0, PT, R4, R5, PT ;  /* 0x000000050400720c */ /* 0x000fe40003f06070 */
[----:B------:R-:W-:-:S11]  /*01f0*/  IADD3 R4, PT, PT, R7, 0x6c, RZ ;  /* 0x0000006c07047810 */ /* 0x000fd60007ffe0ff */
[----:B------:R-:W-:-:S05]  /*0200*/  @P0 IADD3 R3, PT, PT, R3, 0x1, RZ ;  /* 0x0000000103030810 */ /* 0x000fca0007ffe0ff */
[----:B------:R-:W-:Y:S02]  /*0210*/  IMAD.MOV.U32 R5, RZ, RZ, R3 ;  /* 0x000000ffff057224 */ /* 0x000fe400078e0003 */
[----:B------:R-:W0:Y:S03]  /*0220*/  LDC.64 R2, c[0x0][0x380] ;  /* 0x0000e000ff027b82 */ /* 0x000e260000000a00 */
[----:B------:R-:W-:Y:S02]  /*0230*/  @!P1 IADD3 R5, PT, PT, -R5, RZ, RZ ;  /* 0x000000ff05059210 */ /* 0x000fe40007ffe1ff */
[----:B------:R-:W-:-:S05]  /*0240*/  @!P2 LOP3.LUT R5, RZ, R7, RZ, 0x33, !PT ;  /* 0x00000007ff05a212 */ /* 0x000fca00078e33ff */
[----:B------:R-:W-:Y:S02]  /*0250*/  IMAD.MOV R9, RZ, RZ, -R5 ;  /* 0x000000ffff097224 */ /* 0x000fe400078e0a05 */
[----:B------:R-:W-:Y:S02]  /*0260*/  VIADD R6, R5, 0x36 ;  /* 0x0000003605067836 */ /* 0x000fe40000000000 */
[----:B------:R-:W-:-:S04]  /*0270*/  IMAD R5, R7, R9, R0 ;  /* 0x0000000907057224 */ /* 0x000fc800078e0200 */
[----:B------:R-:W-:Y:S01]  /*0280*/  IMAD R5, R4, R6, R5 ;  /* 0x0000000604057224 */ /* 0x000fe200078e0205 */
[----:B--2---:R-:W-:-:S04]  /*0290*/  IADD3 R4, PT, PT, R8, 0x6c, RZ ;  /* 0x0000006c08047810 */ /* 0x004fc80007ffe0ff */
[----:B------:R-:W-:Y:S01]  /*02a0*/  IADD3 R5, PT, PT, R5, 0x36, RZ ;  /* 0x0000003605057810 */ /* 0x000fe20007ffe0ff */
[----:B0-----:R-:W-:-:S04]  /*02b0*/  IMAD.WIDE R2, R0, 0x4, R2 ;  /* 0x0000000400027825 */ /* 0x001fc800078e0202 */
[----:B------:R-:W-:-:S05]  /*02c0*/  IMAD R5, R4, R5, 0x36 ;  /* 0x0000003604057424 */ /* 0x000fca00078e0205 */
[----:B-1----:R-:W-:Y:S01]  /*02d0*/  STG.E desc[UR4][R2.64], R5 ;  /* 0x0000000502007986 */ /* 0x002fe2000c101904 */
[----:B------:R-:W-:Y:S05]  /*02e0*/  EXIT ;  /* 0x000000000000794d */ /* 0x000fea0003800000 */
.L_x_40:
        /* <DEDUP_REMOVED lines=9> */
.L_x_55:


//--------------------- .text._Z10cuda_set_sPiiiiiiiiiii --------------------------
	.section	.text._Z10cuda_set_sPiiiiiiiiiii,"ax",@progbits
	.align	128
        .global         _Z10cuda_set_sPiiiiiiiiiii
        .type           _Z10cuda_set_sPiiiiiiiiiii,@function
        .size           _Z10cuda_set_sPiiiiiiiiiii,(.L_x_56 - _Z10cuda_set_sPiiiiiiiiiii)
        .other          _Z10cuda_set_sPiiiiiiiiiii,@"STO_CUDA_ENTRY STV_DEFAULT"
_Z10cuda_set_sPiiiiiiiiiii:
.text._Z10cuda_set_sPiiiiiiiiiii:
        /* <DEDUP_REMOVED lines=9> */
[----:B------:R-:W1:Y:S01]  /*0090*/  LDCU UR4, c[0x0][0x3a8] ;  /* 0x00007500ff0477ac */ /* 0x000e620008000800 */
[----:B------:R-:W2:Y:S06]  /*00a0*/  LDCU.64 UR8, c[0x0][0x388] ;  /* 0x00007100ff0877ac */ /* 0x000eac0008000a00 */
[----:B------:R-:W0:Y:S01]  /*00b0*/  LDC.64 R6, c[0x0][0x398] ;  /* 0x0000e600ff067b82 */ /* 0x000e220000000a00 */
[----:B------:R-:W3:Y:S01]  /*00c0*/  LDCU UR5, c[0x0][0x3a4] ;  /* 0x00007480ff0577ac */ /* 0x000ee20008000800 */
[----:B------:R-:W4:Y:S06]  /*00d0*/  LDCU.64 UR6, c[0x0][0x358] ;  /* 0x00006b00ff0677ac */ /* 0x000f2c0008000a00 */
[----:B------:R-:W5:Y:S01]  /*00e0*/  LDC.64 R2, c[0x0][0x380] ;  /* 0x0000e000ff027b82 */ /* 0x000f620000000a00 */
[----:B-1----:R-:W-:Y:S01]  /*00f0*/  UIADD3 UR4, UPT, UPT, UR4, 0x6c, URZ ;  /* 0x0000006c04047890 */ /* 0x002fe2000fffe0ff */
[----:B0-----:R-:W-:-:S05]  /*0100*/  IMAD R0, R5, R7, R8 ;  /* 0x0000000705007224 */ /* 0x001fca00078e0208 */
[----:B------:R-:W-:Y:S01]  /*0110*/  IADD3 R7, PT, PT, R0, 0x36, RZ ;  /* 0x0000003600077810 */ /* 0x000fe20007ffe0ff */
[C---:B--2---:R-:W-:Y:S02]  /*0120*/  IMAD R0, R5.reuse, R6, UR9 ;  /* 0x0000000905007e24 */ /* 0x044fe4000f8e0206 */
[----:B-----5:R-:W-:-:S04]  /*0130*/  IMAD.WIDE R2, R5, 0x4, R2 ;  /* 0x0000000405027825 */ /* 0x020fc800078e0202 */
[----:B------:R-:W-:Y:S01]  /*0140*/  IMAD R0, R7, UR4, R0 ;  /* 0x0000000407007c24 */ /* 0x000fe2000f8e0200 */
[----:B---3--:R-:W-:Y:S01]  /*0150*/  UIADD3 UR4, UPT, UPT, UR5, 0x6c, URZ ;  /* 0x0000006c05047890 */ /* 0x008fe2000fffe0ff */
[----:B------:R-:W-:-:S03]  /*0160*/  IMAD R7, R5, R9, UR8 ;  /* 0x0000000805077e24 */ /* 0x000fc6000f8e0209 */
[----:B------:R-:W-:-:S05]  /*0170*/  IADD3 R0, PT, PT, R0, 0x36, RZ ;  /* 0x0000003600007810 */ /* 0x000fca0007ffe0ff */
[----:B------:R-:W-:-:S05]  /*0180*/  IMAD R0, R0, UR4, R7 ;  /* 0x0000000400007c24 */ /* 0x000fca000f8e0207 */
[----:B------:R-:W-:-:S05]  /*0190*/  IADD3 R5, PT, PT, R0, 0x36, RZ ;  /* 0x0000003600057810 */ /* 0x000fca0007ffe0ff */
[----:B----4-:R-:W-:Y:S01]  /*01a0*/  STG.E desc[UR6][R2.64], R5 ;  /* 0x0000000502007986 */ /* 0x010fe2000c101906 */
[----:B------:R-:W-:Y:S05]  /*01b0*/  EXIT ;  /* 0x000000000000794d */ /* 0x000fea0003800000 */
.L_x_41:
        /* <DEDUP_REMOVED lines=12> */
.L_x_56:


//--------------------- .text._Z19cuda_ricker_waveletPfffi --------------------------
	.section	.text._Z19cuda_ricker_waveletPfffi,"ax",@progbits
	.align	128
        .global         _Z19cuda_ricker_waveletPfffi
        .type           _Z19cuda_ricker_waveletPfffi,@function
        .size           _Z19cuda_ricker_waveletPfffi,(.L_x_49 - _Z19cuda_ricker_waveletPfffi)
        .other          _Z19cuda_ricker_waveletPfffi,@"STO_CUDA_ENTRY STV_DEFAULT"
_Z19cuda_ricker_waveletPfffi:
.text._Z19cuda_ricker_waveletPfffi:
        /* <DEDUP_REMOVED lines=8> */
[----:B------:R-:W0:Y:S01]  /*0080*/  LDCU.64 UR4, c[0x0][0x388] ;  /* 0x00007100ff0477ac */ /* 0x000e220008000a00 */
[----:B------:R-:W-:Y:S01]  /*0090*/  UMOV UR6, 0x542fe938 ;  /* 0x542fe93800067882 */ /* 0x000fe20000000000 */
[----:B------:R-:W-:Y:S01]  /*00a0*/  UMOV UR7, 0x400921fb ;  /* 0x400921fb00077882 */ /* 0x000fe20000000000 */
[----:B0-----:R-:W0:Y:S08]  /*00b0*/  F2F.F64.F32 R8, UR4 ;  /* 0x0000000400087d10 */ /* 0x001e300008201800 */
[----:B0-----:R-:W0:Y:S01]  /*00c0*/  MUFU.RCP64H R3, R9 ;  /* 0x0000000900037308 */ /* 0x001e220000001800 */
[----:B------:R-:W-:-:S05]  /*00d0*/  VIADD R2, R9, 0x300402 ;  /* 0x0030040209027836 */ /* 0x000fca0000000000 */
[----:B------:R-:W-:Y:S01]  /*00e0*/  FSETP.GEU.AND P0, PT, |R2|, 5.8789094863358348022e-39, PT ;  /* 0x004004020200780b */ /* 0x000fe20003f0e200 */
[----:B0-----:R-:W-:-:S08]  /*00f0*/  DFMA R4, -R8, R2, 1 ;  /* 0x3ff000000804742b */ /* 0x001fd00000000102 */
[----:B------:R-:W-:-:S08]  /*0100*/  DFMA R4, R4, R4, R4 ;  /* 0x000000040404722b */ /* 0x000fd00000000004 */
[----:B------:R-:W-:Y:S01]  /*0110*/  DFMA R4, R2, R4, R2 ;  /* 0x000000040204722b */ /* 0x000fe20000000002 */
[----:B------:R-:W-:-:S05]  /*0120*/  I2FP.F32.S32 R3, R0 ;  /* 0x0000000000037245 */ /* 0x000fca0000201400 */
[----:B------:R-:W-:Y:S02]  /*0130*/  FMUL R3, R3, UR5 ;  /* 0x0000000503037c20 */ /* 0x000fe40008400000 */
[----:B------:R-:W-:Y:S01]  /*0140*/  DFMA R6, -R8, R4, 1 ;  /* 0x3ff000000806742b */ /* 0x000fe20000000104 */
[----:B------:R-:W0:Y:S03]  /*0150*/  LDCU.64 UR4, c[0x0][0x358] ;  /* 0x00006b00ff0477ac */ /* 0x000e260008000a00 */
[----:B------:R-:W1:Y:S04]  /*0160*/  F2F.F64.F32 R2, R3 ;  /* 0x0000000300027310 */ /* 0x000e680000201800 */
[----:B------:R-:W-:-:S02]  /*0170*/  DFMA R6, R4, R6, R4 ;  /* 0x000000060406722b */ /* 0x000fc40000000004 */
[----:B------:R-:W-:Y:S01]  /*0180*/  DMUL R4, R8, UR6 ;  /* 0x0000000608047c28 */ /* 0x000fe20008000000 */
[----:B------:R-:W-:Y:S10]  /*0190*/  @P0 BRA `(.L_x_42) ;  /* 0x0000000000180947 */ /* 0x000ff40003800000 */
[----:B------:R-:W-:-:S05]  /*01a0*/  LOP3.LUT R6, R9, 0x7fffffff, RZ, 0xc0, !PT ;  /* 0x7fffffff09067812 */ /* 0x000fca00078ec0ff */
[----:B------:R-:W-:Y:S01]  /*01b0*/  VIADD R12, R6, 0xfff00000 ;  /* 0xfff00000060c7836 */ /* 0x000fe20000000000 */
[----:B------:R-:W-:-:S07]  /*01c0*/  MOV R6, 0x1e0 ;  /* 0x000001e000067802 */ /* 0x000fce0000000f00 */
[----:B01----:R-:W-:Y:S05]  /*01d0*/  CALL.REL.NOINC `($__internal_1_$__cuda_sm20_dblrcp_rn_slowpath_v3) ;  /* 0x0000000000707944 */ /* 0x003fea0003c00000 */
[----:B------:R-:W-:Y:S01]  /*01e0*/  MOV R6, R10 ;  /* 0x0000000a00067202 */ /* 0x000fe20000000f00 */
[----:B------:R-:W-:-:S07]  /*01f0*/  IMAD.MOV.U32 R7, RZ, RZ, R11 ;  /* 0x000000ffff077224 */ /* 0x000fce00078e000b */
.L_x_42:
[----:B-1----:R-:W-:Y:S01]  /*0200*/  DADD R2, R2, -R6 ;  /* 0x0000000002027229 */ /* 0x002fe20000000806 */
[----:B------:R-:W-:-:S09]  /*0210*/  IMAD.MOV.U32 R9, RZ, RZ, 0x437c0000 ;  /* 0x437c0000ff097424 */ /* 0x000fd200078e00ff */
[----:B------:R-:W1:Y:S08]  /*0220*/  F2F.F32.F64 R2, R2 ;  /* 0x0000000200027310 */ /* 0x000e700000301000 */
[----:B-1----:R-:W1:Y:S02]  /*0230*/  F2F.F64.F32 R6, |R2| ;  /* 0x4000000200067310 */ /* 0x002e640000201800 */
[----:B-1----:R-:W-:Y:S01]  /*0240*/  DMUL R4, R4, R6 ;  /* 0x0000000604047228 */ /* 0x002fe20000000000 */
[----:B------:R-:W-:-:S09]  /*0250*/  MOV R7, 0x3bbb989d ;  /* 0x3bbb989d00077802 */ /* 0x000fd20000000f00 */
[----:B------:R-:W1:Y:S02]  /*0260*/  F2F.F32.F64 R4, R4 ;  /* 0x0000000400047310 */ /* 0x000e640000301000 */
[----:B-1----:R-:W-:-:S04]  /*0270*/  FMUL R8, R4, R4 ;  /* 0x0000000404087220 */ /* 0x002fc80000400000 */
[----:B------:R-:W-:Y:S02]  /*0280*/  FFMA.SAT R6, R8, -R7, 0.5 ;  /* 0x3f00000008067423 */ /* 0x000fe40000002807 */
[----:B------:R-:W1:Y:S02]  /*0290*/  F2F.F64.F32 R2, R8 ;  /* 0x0000000800027310 */ /* 0x000e640000201800 */
[----:B------:R-:W-:-:S04]  /*02a0*/  FFMA.RM R6, R6, R9, 12582913 ;  /* 0x4b40000106067423 */ /* 0x000fc80000004009 */
[C---:B------:R-:W-:Y:S01]  /*02b0*/  FADD R7, R6.reuse, -12583039 ;  /* 0xcb40007f06077421 */ /* 0x040fe20000000000 */
[----:B------:R-:W-:-:S03]  /*02c0*/  SHF.L.U32 R6, R6, 0x17, RZ ;  /* 0x0000001706067819 */ /* 0x000fc600000006ff */
[----:B------:R-:W-:-:S04]  /*02d0*/  FFMA R7, R8, -1.4426950216293334961, -R7 ;  /* 0xbfb8aa3b08077823 */ /* 0x000fc80000000807 */
[----:B------:R-:W-:Y:S01]  /*02e0*/  FFMA R9, R8, -1.925963033500011079e-08, R7 ;  /* 0xb2a5706008097823 */ /* 0x000fe20000000007 */
[----:B-1----:R-:W-:-:S05]  /*02f0*/  DADD R2, R2, R2 ;  /* 0x0000000002027229 */ /* 0x002fca0000000002 */
[----:B------:R-:W1:Y:S03]  /*0300*/  MUFU.EX2 R9, R9 ;  /* 0x0000000900097308 */ /* 0x000e660000000800 */
[----:B------:R-:W-:Y:S01]  /*0310*/  DADD R2, -R2, 1 ;  /* 0x3ff0000002027429 */ /* 0x000fe20000000100 */
[----:B-1----:R-:W-:Y:S02]  /*0320*/  FMUL R10, R6, R9 ;  /* 0x00000009060a7220 */ /* 0x002fe40000400000 */
[----:B------:R-:W1:Y:S02]  /*0330*/  LDC.64 R6, c[0x0][0x380] ;  /* 0x0000e000ff067b82 */ /* 0x000e640000000a00 */
[----:B------:R-:W2:Y:S03]  /*0340*/  F2F.F64.F32 R4, R10 ;  /* 0x0000000a00047310 */ /* 0x000ea60000201800 */
[----:B--2---:R-:W-:Y:S01]  /*0350*/  DMUL R2, R2, R4 ;  /* 0x0000000402027228 */ /* 0x004fe20000000000 */
[----:B-1----:R-:W-:-:S09]  /*0360*/  IMAD.WIDE R4, R0, 0x4, R6 ;  /* 0x0000000400047825 */ /* 0x002fd200078e0206 */
[----:B------:R-:W0:Y:S02]  /*0370*/  F2F.F32.F64 R3, R2 ;  /* 0x0000000200037310 */ /* 0x000e240000301000 */
[----:B0-----:R-:W-:Y:S01]  /*0380*/  STG.E desc[UR4][R4.64], R3 ;  /* 0x0000000304007986 */ /* 0x001fe2000c101904 */
[----:B------:R-:W-:Y:S05]  /*0390*/  EXIT ;  /* 0x000000000000794d */ /* 0x000fea0003800000 */
        .weak           $__internal_1_$__cuda_sm20_dblrcp_rn_slowpath_v3
        .type           $__internal_1_$__cuda_sm20_dblrcp_rn_slowpath_v3,@function
        .size           $__internal_1_$__cuda_sm20_dblrcp_rn_slowpath_v3,(.L_x_49 - $__internal_1_$__cuda_sm20_dblrcp_rn_slowpath_v3)
$__internal_1_$__cuda_sm20_dblrcp_rn_slowpath_v3:
[----:B------:R-:W-:-:S14]  /*03a0*/  DSETP.GTU.AND P0, PT, |R8|, +INF , PT ;  /* 0x7ff000000800742a */ /* 0x000fdc0003f0c200 */
[----:B------:R-:W-:Y:S05]  /*03b0*/  @P0 BRA `(.L_x_43) ;  /* 0x00000000007c0947 */ /* 0x000fea0003800000 */
[----:B------:R-:W-:-:S05]  /*03c0*/  LOP3.LUT R7, R9, 0x7fffffff, RZ, 0xc0, !PT ;  /* 0x7fffffff09077812 */ /* 0x000fca00078ec0ff */
[----:B------:R-:W-:-:S05]  /*03d0*/  VIADD R10, R7, 0xffffffff ;  /* 0xffffffff070a7836 */ /* 0x000fca0000000000 */
[----:B------:R-:W-:-:S13]  /*03e0*/  ISETP.GE.U32.AND P0, PT, R10, 0x7fefffff, PT ;  /* 0x7fefffff0a00780c */ /* 0x000fda0003f06070 */
[----:B------:R-:W-:Y:S02]  /*03f0*/  @P0 LOP3.LUT R11, R9, 0x7ff00000, RZ, 0x3c, !PT ;  /* 0x7ff00000090b0812 */ /* 0x000fe400078e3cff */
[----:B------:R-:W-:Y:S01]  /*0400*/  @P0 MOV R10, RZ ;  /* 0x000000ff000a0202 */ /* 0x000fe20000000f00 */
[----:B------:R-:W-:Y:S06]  /*0410*/  @P0 BRA `(.L_x_44) ;  /* 0x00000000006c0947 */ /* 0x000fec0003800000 */
[----:B------:R-:W-:-:S13]  /*0420*/  ISETP.GE.U32.AND P0, PT, R7, 0x1000001, PT ;  /* 0x010000010700780c */ /* 0x000fda0003f06070 */
[----:B------:R-:W-:Y:S05]  /*0430*/  @!P0 BRA `(.L_x_45) ;  /* 0x0000000000348947 */ /* 0x000fea0003800000 */
[----:B------:R-:W-:Y:S01]  /*0440*/  VIADD R11, R9, 0xc0200000 ;  /* 0xc0200000090b7836 */ /* 0x000fe20000000000 */
[----:B------:R-:W-:-:S03]  /*0450*/  MOV R10, R8 ;  /* 0x00000008000a7202 */ /* 0x000fc60000000f00 */
[----:B------:R-:W0:Y:S03]  /*0460*/  MUFU.RCP64H R13, R11 ;  /* 0x0000000b000d7308 */ /* 0x000e260000001800 */
[----:B0-----:R-:W-:-:S08]  /*0470*/  DFMA R14, -R10, R12, 1 ;  /* 0x3ff000000a0e742b */ /* 0x001fd0000000010c */
[----:B------:R-:W-:-:S08]  /*0480*/  DFMA R14, R14, R14, R14 ;  /* 0x0000000e0e0e722b */ /* 0x000fd0000000000e */
[----:B------:R-:W-:-:S08]  /*0490*/  DFMA R14, R12, R14, R12 ;  /* 0x0000000e0c0e722b */ /* 0x000fd0000000000c */
[----:B------:R-:W-:-:S08]  /*04a0*/  DFMA R12, -R10, R14, 1 ;  /* 0x3ff000000a0c742b */ /* 0x000fd0000000010e */
[----:B------:R-:W-:-:S08]  /*04b0*/  DFMA R12, R14, R12, R14 ;  /* 0x0000000c0e0c722b */ /* 0x000fd0000000000e */
[----:B------:R-:W-:-:S08]  /*04c0*/  DMUL R12, R12, 2.2250738585072013831e-308 ;  /* 0x001000000c0c7828 */ /* 0x000fd00000000000 */
[----:B------:R-:W-:-:S08]  /*04d0*/  DFMA R8, -R8, R12, 1 ;  /* 0x3ff000000808742b */ /* 0x000fd0000000010c */
[----:B------:R-:W-:-:S08]  /*04e0*/  DFMA R8, R8, R8, R8 ;  /* 0x000000080808722b */ /* 0x000fd00000000008 */
[----:B------:R-:W-:Y:S01]  /*04f0*/  DFMA R10, R12, R8, R12 ;  /* 0x000000080c0a722b */ /* 0x000fe2000000000c */
[----:B------:R-:W-:Y:S10]  /*0500*/  BRA `(.L_x_44) ;  /* 0x0000000000307947 */ /* 0x000ff40003800000 */
.L_x_45:
[----:B------:R-:W-:Y:S01]  /*0510*/  DMUL R8, R8, 8.11296384146066816958e+31 ;  /* 0x4690000008087828 */ /* 0x000fe20000000000 */
[----:B------:R-:W-:-:S05]  /*0520*/  IMAD.MOV.U32 R10, RZ, RZ, R12 ;  /* 0x000000ffff0a7224 */ /* 0x000fca00078e000c */
[----:B------:R-:W0:Y:S02]  /*0530*/  MUFU.RCP64H R11, R9 ;  /* 0x00000009000b7308 */ /* 0x000e240000001800 */
[----:B0-----:R-:W-:-:S08]  /*0540*/  DFMA R12, -R8, R10, 1 ;  /* 0x3ff00000080c742b */ /* 0x001fd0000000010a */
[----:B------:R-:W-:-:S08]  /*0550*/  DFMA R12, R12, R12, R12 ;  /* 0x0000000c0c0c722b */ /* 0x000fd0000000000c */
[----:B------:R-:W-:-:S08]  /*0560*/  DFMA R12, R10, R12, R10 ;  /* 0x0000000c0a0c722b */ /* 0x000fd0000000000a */
[----:B------:R-:W-:-:S08]  /*0570*/  DFMA R10, -R8, R12, 1 ;  /* 0x3ff00000080a742b */ /* 0x000fd0000000010c */
[----:B------:R-:W-:-:S08]  /*0580*/  DFMA R10, R12, R10, R12 ;  /* 0x0000000a0c0a722b */ /* 0x000fd0000000000c */
[----:B------:R-:W-:Y:S01]  /*0590*/  DMUL R10, R10, 8.11296384146066816958e+31 ;  /* 0x469000000a0a7828 */ /* 0x000fe20000000000 */
[----:B------:R-:W-:Y:S10]  /*05a0*/  BRA `(.L_x_44) ;  /* 0x0000000000087947 */ /* 0x000ff40003800000 */
.L_x_43:
[----:B------:R-:W-:Y:S02]  /*05b0*/  LOP3.LUT R11, R9, 0x80000, RZ, 0xfc, !PT ;  /* 0x00080000090b7812 */ /* 0x000fe400078efcff */
[----:B------:R-:W-:-:S07]  /*05c0*/  MOV R10, R8 ;  /* 0x00000008000a7202 */ /* 0x000fce0000000f00 */
.L_x_44:
[----:B------:R-:W-:-:S04]  /*05d0*/  MOV R7, 0x0 ;  /* 0x0000000000077802 */ /* 0x000fc80000000f00 */
[----:B------:R-:W-:Y:S05]  /*05e0*/  RET.REL.NODEC R6 `(_Z19cuda_ricker_waveletPfffi) ;  /* 0xfffffff806847950 */ /* 0x000fea0003c3ffff */
.L_x_46:
        /* <DEDUP_REMOVED lines=9> */
.L_x_49:


//--------------------- .nv.shared._Z14cuda_step_fd3dPfS_S_fffiii --------------------------
	.section	.nv.shared._Z14cuda_step_fd3dPfS_S_fffiii,"aw",@nobits
	.sectionflags	@""
	.align	4
.nv.shared._Z14cuda_step_fd3dPfS_S_fffiii:
	.zero		3328


//--------------------- .nv.shared.reserved.0     --------------------------
	.section	.nv.shared.reserved.0,"aw",@nobits
	.weak		__nv_reservedSMEM_offset_0_alias
	.size		__nv_reservedSMEM_offset_0_alias, 0, 64
	.other		__nv_reservedSMEM_offset_0_alias,@"STO_CUDA_RESERVED_SHARED STV_DEFAULT"
__nv_reservedSMEM_offset_0_alias:
	.zero		0
	.zero		64


//--------------------- .nv.constant0._Z14cuda_step_fd3dPfS_S_fffiii --------------------------
	.section	.nv.constant0._Z14cuda_step_fd3dPfS_S_fffiii,"a",@progbits
	.sectionflags	@""
	.align	4
.nv.constant0._Z14cuda_step_fd3dPfS_S_fffiii:
	.zero		944


//--------------------- .nv.constant0._Z15cuda_add_sourcebPfS_Pii --------------------------
	.section	.nv.constant0._Z15cuda_add_sourcebPfS_Pii,"a",@progbits
	.sectionflags	@""
	.align	4
.nv.constant0._Z15cuda_add_sourcebPfS_Pii:
	.zero		932


//--------------------- .nv.constant0._Z11cuda_recordPfS_Pii --------------------------
	.section	.nv.constant0._Z11cuda_recordPfS_Pii,"a",@progbits
	.sectionflags	@""
	.align	4
.nv.constant0._Z11cuda_recordPfS_Pii:
	.zero		924


//--------------------- .nv.constant0._Z16cuda_absorb_bndrPfiiif --------------------------
	.section	.nv.constant0._Z16cuda_absorb_bndrPfiiif,"a",@progbits
	.sectionflags	@""
	.align	4
.nv.constant0._Z16cuda_absorb_bndrPfiiif:
	.zero		920


//--------------------- .nv.constant0._Z17cuda_trans_xy2txyPfS_iii --------------------------
	.section	.nv.constant0._Z17cuda_trans_xy2txyPfS_iii,"a",@progbits
	.sectionflags	@""
	.align	4
.nv.constant0._Z17cuda_trans_xy2txyPfS_iii:
	.zero		924


//--------------------- .nv.constant0._Z10cuda_set_gPiiiii --------------------------
	.section	.nv.constant0._Z10cuda_set_gPiiiii,"a",@progbits
	.sectionflags	@""
	.align	4
.nv.constant0._Z10cuda_set_gPiiiii:
	.zero		920


//--------------------- .nv.constant0._Z10cuda_set_sPiiiiiiiiiii --------------------------
	.section	.nv.constant0._Z10cuda_set_sPiiiiiiiiiii,"a",@progbits
	.sectionflags	@""
	.align	4
.nv.constant0._Z10cuda_set_sPiiiiiiiiiii:
	.zero		944


//--------------------- .nv.constant0._Z19cuda_ricker_waveletPfffi --------------------------
	.section	.nv.constant0._Z19cuda_ricker_waveletPfffi,"a",@progbits
	.sectionflags	@""
	.align	4
.nv.constant0._Z19cuda_ricker_waveletPfffi:
	.zero		916


//--------------------- SYMBOLS --------------------------

	.type		.nv.reservedSmem.offset0,@object
	.size		.nv.reservedSmem.offset0,0x4
	.type		.nv.reservedSmem.cap,@object
	.size		.nv.reservedSmem.cap,0x4
